	.target	sm_100a

	.elftype	@"ET_EXEC"


//--------------------- .note.nv.tkinfo           --------------------------
	.section	.note.nv.tkinfo,"",@"SHT_NOTE"
	.sectionflags	@"SHF_NOTE_NV_TKINFO"
	.tkinfo
        /*0018*/ 	.word	0x00000002
        /*0030*/ 	.string	""
        /*0030*/ 	.string	"ptxas"
        /*0030*/ 	.string	"Cuda compilation tools, release 13.0, V13.0.88"
        /*0030*/ 	.string	"Build cuda_13.0.r13.0/compiler.36424714_0"
        /*0030*/ 	.string	"-arch sm_100a -m 64 "



//--------------------- .note.nv.cuinfo           --------------------------
	.section	.note.nv.cuinfo,"",@"SHT_NOTE"
	.sectionflags	@"SHF_NOTE_NV_CUINFO"
        /*0018*/ 	.short	0x0002
        /*001a*/ 	.short	0x0064
        /*001c*/ 	.short	0x0082
	.zero		2


//--------------------- .nv.info                  --------------------------
	.section	.nv.info,"",@"SHT_CUDA_INFO"
	.align	4


	//----- nvinfo : EIATTR_REGCOUNT
	.align		4
        /*0000*/ 	.byte	0x04, 0x2f
        /*0002*/ 	.short	(.L_19 - .L_18)
	.align		4
.L_18:
        /*0004*/ 	.word	index@(_ZN7cutlass13device_kernelINS_4gemm6kernel13GemmUniversalIN4cute5tupleIJiiiiEEENS1_10collective13CollectiveMmaINS1_35MainloopSm100TmaUmmaWarpSpecializedILi18ELi2ELi4ENS5_IJNS4_1CILi1EEESB_SB_EEEEENS5_IJNSA_ILi64EEENSA_ILi32EEESE_EEENS_10bfloat16_tENS5_IJlSB_lEEESH_SI_NS4_8TiledMMAINS4_8MMA_AtomIJNS4_20SM100_MMA_F16BF16_SSISH_SH_fLi64ELi32ELNS4_4UMMA5MajorE0ELSN_0ELNSM_7ScaleInE0ELSO_0EEEEEENS4_6LayoutISC_NS5_IJNSA_ILi0EEESS_SS_EEEEENS5_IJNS4_10UnderscoreESV_SV_EEEEENS4_13SM90_TMA_LOADENS4_14ComposedLayoutINS4_7SwizzleILi3ELi4ELi3EEENS4_18smem_ptr_flag_bitsILi16EEENSR_INS5_IJNSA_ILi8EEESE_EEENS5_IJSE_SB_EEEEEEEvNS4_8identityESY_S18_vS19_EENS_8epilogue10collective18CollectiveEpilogueINS1B_23Sm100TmaWarpSpecializedILi2ELi1ELi16ELb1ELb0EEEJSG_NS5_IJNSR_ISE_SB_EENSR_ISF_SB_EEEEESH_SI_SH_SI_NS1B_6fusion15FusionCallbacksIS1F_NS1J_17LinearCombinationISH_fSH_fLNS_15FloatRoundStyleE2EEESG_S1I_JEEENS4_5SM1004TMEM4LOAD26SM100_TMEM_LOAD_16dp256b4xESY_NSZ_INS10_ILi2ELi4ELi3EEES13_NSR_INS5_IJS14_SF_EEENS5_IJSF_SB_EEEEEEENS4_17SM75_U32x4_LDSM_NENS4_14SM90_TMA_STOREES1X_NS4_17SM90_U32x4_STSM_NENS4_39AutoVectorizingCopyWithAssumedAlignmentILi128EEEEEEvvEEEEvNT_6ParamsE)
        /*0008*/ 	.word	0x0000005e


	//----- nvinfo : EIATTR_FRAME_SIZE
	.align		4
.L_19:
        /*000c*/ 	.byte	0x04, 0x11
        /*000e*/ 	.short	(.L_21 - .L_20)
	.align		4
.L_20:
        /*0010*/ 	.word	index@($__internal_2_$__cuda_sm10x_tcgen05_guardrail_trap_unallocated_columns_being_dealloced)
        /*0014*/ 	.word	0x00000000


	//----- nvinfo : EIATTR_FRAME_SIZE
	.align		4
.L_21:
        /*0018*/ 	.byte	0x04, 0x11
        /*001a*/ 	.short	(.L_23 - .L_22)
	.align		4
.L_22:
        /*001c*/ 	.word	index@($__internal_1_$__cuda_sm10x_tcgen05_guardrail_trap_phase_invalid_during_alloc)
        /*0020*/ 	.word	0x00000000


	//----- nvinfo : EIATTR_FRAME_SIZE
	.align		4
.L_23:
        /*0024*/ 	.byte	0x04, 0x11
        /*0026*/ 	.short	(.L_25 - .L_24)
	.align		4
.L_24:
        /*0028*/ 	.word	index@($__internal_0_$__cuda_sm10x_tcgen05_guardrail_trap_col_being_dealloced_not_returned_by_alloc)
        /*002c*/ 	.word	0x00000000


	//----- nvinfo : EIATTR_FRAME_SIZE
	.align		4
.L_25:
        /*0030*/ 	.byte	0x04, 0x11
        /*0032*/ 	.short	(.L_27 - .L_26)
	.align		4
.L_26:
        /*0034*/ 	.word	index@(_ZN7cutlass13device_kernelINS_4gemm6kernel13GemmUniversalIN4cute5tupleIJiiiiEEENS1_10collective13CollectiveMmaINS1_35MainloopSm100TmaUmmaWarpSpecializedILi18ELi2ELi4ENS5_IJNS4_1CILi1EEESB_SB_EEEEENS5_IJNSA_ILi64EEENSA_ILi32EEESE_EEENS_10bfloat16_tENS5_IJlSB_lEEESH_SI_NS4_8TiledMMAINS4_8MMA_AtomIJNS4_20SM100_MMA_F16BF16_SSISH_SH_fLi64ELi32ELNS4_4UMMA5MajorE0ELSN_0ELNSM_7ScaleInE0ELSO_0EEEEEENS4_6LayoutISC_NS5_IJNSA_ILi0EEESS_SS_EEEEENS5_IJNS4_10UnderscoreESV_SV_EEEEENS4_13SM90_TMA_LOADENS4_14ComposedLayoutINS4_7SwizzleILi3ELi4ELi3EEENS4_18smem_ptr_flag_bitsILi16EEENSR_INS5_IJNSA_ILi8EEESE_EEENS5_IJSE_SB_EEEEEEEvNS4_8identityESY_S18_vS19_EENS_8epilogue10collective18CollectiveEpilogueINS1B_23Sm100TmaWarpSpecializedILi2ELi1ELi16ELb1ELb0EEEJSG_NS5_IJNSR_ISE_SB_EENSR_ISF_SB_EEEEESH_SI_SH_SI_NS1B_6fusion15FusionCallbacksIS1F_NS1J_17LinearCombinationISH_fSH_fLNS_15FloatRoundStyleE2EEESG_S1I_JEEENS4_5SM1004TMEM4LOAD26SM100_TMEM_LOAD_16dp256b4xESY_NSZ_INS10_ILi2ELi4ELi3EEES13_NSR_INS5_IJS14_SF_EEENS5_IJSF_SB_EEEEEEENS4_17SM75_U32x4_LDSM_NENS4_14SM90_TMA_STOREES1X_NS4_17SM90_U32x4_STSM_NENS4_39AutoVectorizingCopyWithAssumedAlignmentILi128EEEEEEvvEEEEvNT_6ParamsE)
        /*0038*/ 	.word	0x00000000


	//----- nvinfo : EIATTR_MIN_STACK_SIZE
	.align		4
.L_27:
        /*003c*/ 	.byte	0x04, 0x12
        /*003e*/ 	.short	(.L_29 - .L_28)
	.align		4
.L_28:
        /*0040*/ 	.word	index@(_ZN7cutlass13device_kernelINS_4gemm6kernel13GemmUniversalIN4cute5tupleIJiiiiEEENS1_10collective13CollectiveMmaINS1_35MainloopSm100TmaUmmaWarpSpecializedILi18ELi2ELi4ENS5_IJNS4_1CILi1EEESB_SB_EEEEENS5_IJNSA_ILi64EEENSA_ILi32EEESE_EEENS_10bfloat16_tENS5_IJlSB_lEEESH_SI_NS4_8TiledMMAINS4_8MMA_AtomIJNS4_20SM100_MMA_F16BF16_SSISH_SH_fLi64ELi32ELNS4_4UMMA5MajorE0ELSN_0ELNSM_7ScaleInE0ELSO_0EEEEEENS4_6LayoutISC_NS5_IJNSA_ILi0EEESS_SS_EEEEENS5_IJNS4_10UnderscoreESV_SV_EEEEENS4_13SM90_TMA_LOADENS4_14ComposedLayoutINS4_7SwizzleILi3ELi4ELi3EEENS4_18smem_ptr_flag_bitsILi16EEENSR_INS5_IJNSA_ILi8EEESE_EEENS5_IJSE_SB_EEEEEEEvNS4_8identityESY_S18_vS19_EENS_8epilogue10collective18CollectiveEpilogueINS1B_23Sm100TmaWarpSpecializedILi2ELi1ELi16ELb1ELb0EEEJSG_NS5_IJNSR_ISE_SB_EENSR_ISF_SB_EEEEESH_SI_SH_SI_NS1B_6fusion15FusionCallbacksIS1F_NS1J_17LinearCombinationISH_fSH_fLNS_15FloatRoundStyleE2EEESG_S1I_JEEENS4_5SM1004TMEM4LOAD26SM100_TMEM_LOAD_16dp256b4xESY_NSZ_INS10_ILi2ELi4ELi3EEES13_NSR_INS5_IJS14_SF_EEENS5_IJSF_SB_EEEEEEENS4_17SM75_U32x4_LDSM_NENS4_14SM90_TMA_STOREES1X_NS4_17SM90_U32x4_STSM_NENS4_39AutoVectorizingCopyWithAssumedAlignmentILi128EEEEEEvvEEEEvNT_6ParamsE)
        /*0044*/ 	.word	0x00000000
.L_29:


//--------------------- .nv.compat                --------------------------
	.section	.nv.compat,"",@"SHT_CUDA_COMPAT_INFO"
	.align	4
        /*0000*/ 	.byte	0x02, 0x09, 0x01, 0x00, 0x02, 0x02, 0x02, 0x00, 0x02, 0x05, 0x05, 0x00, 0x03, 0x07, 0x01, 0x01
        /*0010*/ 	.byte	0x02, 0x03, 0x01, 0x00, 0x02, 0x06, 0x01, 0x00, 0x04, 0x0b, 0x08, 0x00, 0x09, 0x00, 0x00, 0x00
        /*0020*/ 	.byte	0x00, 0x00, 0x00, 0x00


//--------------------- .nv.info._ZN7cutlass13device_kernelINS_4gemm6kernel13GemmUniversalIN4cute5tupleIJiiiiEEENS1_10collective13CollectiveMmaINS1_35MainloopSm100TmaUmmaWarpSpecializedILi18ELi2ELi4ENS5_IJNS4_1CILi1EEESB_SB_EEEEENS5_IJNSA_ILi64EEENSA_ILi32EEESE_EEENS_10bfloat16_tENS5_IJlSB_lEEESH_SI_NS4_8TiledMMAINS4_8MMA_AtomIJNS4_20SM100_MMA_F16BF16_SSISH_SH_fLi64ELi32ELNS4_4UMMA5MajorE0ELSN_0ELNSM_7ScaleInE0ELSO_0EEEEEENS4_6LayoutISC_NS5_IJNSA_ILi0EEESS_SS_EEEEENS5_IJNS4_10UnderscoreESV_SV_EEEEENS4_13SM90_TMA_LOADENS4_14ComposedLayoutINS4_7SwizzleILi3ELi4ELi3EEENS4_18smem_ptr_flag_bitsILi16EEENSR_INS5_IJNSA_ILi8EEESE_EEENS5_IJSE_SB_EEEEEEEvNS4_8identityESY_S18_vS19_EENS_8epilogue10collective18CollectiveEpilogueINS1B_23Sm100TmaWarpSpecializedILi2ELi1ELi16ELb1ELb0EEEJSG_NS5_IJNSR_ISE_SB_EENSR_ISF_SB_EEEEESH_SI_SH_SI_NS1B_6fusion15FusionCallbacksIS1F_NS1J_17LinearCombinationISH_fSH_fLNS_15FloatRoundStyleE2EEESG_S1I_JEEENS4_5SM1004TMEM4LOAD26SM100_TMEM_LOAD_16dp256b4xESY_NSZ_INS10_ILi2ELi4ELi3EEES13_NSR_INS5_IJS14_SF_EEENS5_IJSF_SB_EEEEEEENS4_17SM75_U32x4_LDSM_NENS4_14SM90_TMA_STOREES1X_NS4_17SM90_U32x4_STSM_NENS4_39AutoVectorizingCopyWithAssumedAlignmentILi128EEEEEEvvEEEEvNT_6ParamsE --------------------------
	.section	.nv.info._ZN7cutlass13device_kernelINS_4gemm6kernel13GemmUniversalIN4cute5tupleIJiiiiEEENS1_10collective13CollectiveMmaINS1_35MainloopSm100TmaUmmaWarpSpecializedILi18ELi2ELi4ENS5_IJNS4_1CILi1EEESB_SB_EEEEENS5_IJNSA_ILi64EEENSA_ILi32EEESE_EEENS_10bfloat16_tENS5_IJlSB_lEEESH_SI_NS4_8TiledMMAINS4_8MMA_AtomIJNS4_20SM100_MMA_F16BF16_SSISH_SH_fLi64ELi32ELNS4_4UMMA5MajorE0ELSN_0ELNSM_7ScaleInE0ELSO_0EEEEEENS4_6LayoutISC_NS5_IJNSA_ILi0EEESS_SS_EEEEENS5_IJNS4_10UnderscoreESV_SV_EEEEENS4_13SM90_TMA_LOADENS4_14ComposedLayoutINS4_7SwizzleILi3ELi4ELi3EEENS4_18smem_ptr_flag_bitsILi16EEENSR_INS5_IJNSA_ILi8EEESE_EEENS5_IJSE_SB_EEEEEEEvNS4_8identityESY_S18_vS19_EENS_8epilogue10collective18CollectiveEpilogueINS1B_23Sm100TmaWarpSpecializedILi2ELi1ELi16ELb1ELb0EEEJSG_NS5_IJNSR_ISE_SB_EENSR_ISF_SB_EEEEESH_SI_SH_SI_NS1B_6fusion15FusionCallbacksIS1F_NS1J_17LinearCombinationISH_fSH_fLNS_15FloatRoundStyleE2EEESG_S1I_JEEENS4_5SM1004TMEM4LOAD26SM100_TMEM_LOAD_16dp256b4xESY_NSZ_INS10_ILi2ELi4ELi3EEES13_NSR_INS5_IJS14_SF_EEENS5_IJSF_SB_EEEEEEENS4_17SM75_U32x4_LDSM_NENS4_14SM90_TMA_STOREES1X_NS4_17SM90_U32x4_STSM_NENS4_39AutoVectorizingCopyWithAssumedAlignmentILi128EEEEEEvvEEEEvNT_6ParamsE,"",@"SHT_CUDA_INFO"
	.sectionflags	@""
	.align	4


	//----- nvinfo : EIATTR_CUDA_API_VERSION
	.align		4
        /*0000*/ 	.byte	0x04, 0x37
        /*0002*/ 	.short	(.L_31 - .L_30)
.L_30:
        /*0004*/ 	.word	0x00000082


	//----- nvinfo : EIATTR_KPARAM_INFO
	.align		4
.L_31:
        /*0008*/ 	.byte	0x04, 0x17
        /*000a*/ 	.short	(.L_33 - .L_32)
.L_32:
        /*000c*/ 	.word	0x00000000
        /*0010*/ 	.short	0x0000
        /*0012*/ 	.short	0x0000
        /*0014*/ 	.byte	0x00, 0xf0, 0x01, 0x20


	//----- nvinfo : EIATTR_AT_ENTRY_FRAGMENTS
	.align		4
.L_33:
        /*0018*/ 	.byte	0x04, 0x4f
        /*001a*/ 	.short	(.L_35 - .L_34)


	//   ....[0]....
.L_34:
        /*001c*/ 	.word	0x00000006


	//----- nvinfo : EIATTR_RESERVED_SMEM_USED
	.align		4
.L_35:
        /*0020*/ 	.byte	0x01, 0x41
	.zero		2


	//----- nvinfo : EIATTR_SPARSE_MMA_MASK
	.align		4
        /*0024*/ 	.byte	0x03, 0x50
        /*0026*/ 	.short	0x0000


	//----- nvinfo : EIATTR_TCGEN05_1CTA_USED
	.align		4
        /*0028*/ 	.byte	0x01, 0x51
	.zero		2


	//----- nvinfo : EIATTR_MAXREG_COUNT
	.align		4
        /*002c*/ 	.byte	0x03, 0x1b
        /*002e*/ 	.short	0x00ff


	//----- nvinfo : EIATTR_NUM_BARRIERS
	.align		4
        /*0030*/ 	.byte	0x02, 0x4c
        /*0032*/ 	.byte	0x07
	.zero		1


	//----- nvinfo : EIATTR_EXTERNS
	.align		4
        /*0034*/ 	.byte	0x04, 0x0f
        /*0036*/ 	.short	(.L_37 - .L_36)


	//   ....[0]....
	.align		4
.L_36:
        /*0038*/ 	.word	index@(__assertfail)


	//----- nvinfo : EIATTR_MERCURY_ISA_VERSION
	.align		4
.L_37:
        /*003c*/ 	.byte	0x03, 0x5f
        /*003e*/ 	.short	0x0101


	//----- nvinfo : EIATTR_INT_WARP_WIDE_INSTR_OFFSETS
	.align		4
        /*0040*/ 	.byte	0x04, 0x31
        /*0042*/ 	.short	(.L_39 - .L_38)


	//   ....[0]....
.L_38:
        /*0044*/ 	.word	0x00001fa0


	//   ....[1]....
        /*0048*/ 	.word	0x00004230


	//   ....[2]....
        /*004c*/ 	.word	0x00004250


	//   ....[3]....
        /*0050*/ 	.word	0x00004280


	//   ....[4]....
        /*0054*/ 	.word	0x00004c80


	//   ....[5]....
        /*0058*/ 	.word	0x00004dc0


	//----- nvinfo : EIATTR_COOP_GROUP_MASK_REGIDS
	.align		4
.L_39:
        /*005c*/ 	.byte	0x04, 0x29
        /*005e*/ 	.short	(.L_41 - .L_40)


	//   ....[0]....
.L_40:
        /*0060*/ 	.word	0xffffffff


	//   ....[1]....
        /*0064*/ 	.word	0xffffffff


	//   ....[2]....
        /*0068*/ 	.word	0xffffffff


	//   ....[3]....
        /*006c*/ 	.word	0xffffffff


	//   ....[4]....
        /*0070*/ 	.word	0xffffffff


	//   ....[5]....
        /*0074*/ 	.word	0xffffffff


	//   ....[6]....
        /*0078*/ 	.word	0xffffffff


	//   ....[7]....
        /*007c*/ 	.word	0xffffffff


	//   ....[8]....
        /*0080*/ 	.word	0xffffffff


	//   ....[9]....
        /*0084*/ 	.word	0xffffffff


	//   ....[10]....
        /*0088*/ 	.word	0xffffffff


	//   ....[11]....
        /*008c*/ 	.word	0xffffffff


	//   ....[12]....
        /*0090*/ 	.word	0xffffffff


	//----- nvinfo : EIATTR_COOP_GROUP_INSTR_OFFSETS
	.align		4
.L_41:
        /*0094*/ 	.byte	0x04, 0x28
        /*0096*/ 	.short	(.L_43 - .L_42)


	//   ....[0]....
.L_42:
        /*0098*/ 	.word	0x00000090


	//   ....[1]....
        /*009c*/ 	.word	0x000004d0


	//   ....[2]....
        /*00a0*/ 	.word	0x00000830


	//   ....[3]....
        /*00a4*/ 	.word	0x00000990


	//   ....[4]....
        /*00a8*/ 	.word	0x00000a90


	//   ....[5]....
        /*00ac*/ 	.word	0x00000c00


	//   ....[6]....
        /*00b0*/ 	.word	0x00000da0


	//   ....[7]....
        /*00b4*/ 	.word	0x00001e80


	//   ....[8]....
        /*00b8*/ 	.word	0x00003440


	//   ....[9]....
        /*00bc*/ 	.word	0x00003650


	//   ....[10]....
        /*00c0*/ 	.word	0x00003680


	//   ....[11]....
        /*00c4*/ 	.word	0x00004110


	//   ....[12]....
        /*00c8*/ 	.word	0x00004340


	//----- nvinfo : EIATTR_VRC_CTA_INIT_COUNT
	.align		4
.L_43:
        /*00cc*/ 	.byte	0x02, 0x4a
        /*00ce*/ 	.byte	0x80
	.zero		1


	//----- nvinfo : EIATTR_SYSCALL_OFFSETS
	.align		4
        /*00d0*/ 	.byte	0x04, 0x46
        /*00d2*/ 	.short	(.L_45 - .L_44)


	//   ....[0]....
.L_44:
        /*00d4*/ 	.word	0x000058c0


	//   ....[1]....
        /*00d8*/ 	.word	0x000059b0


	//   ....[2]....
        /*00dc*/ 	.word	0x000060e0


	//----- nvinfo : EIATTR_MBARRIER_INSTR_OFFSETS
	.align		4
.L_45:
        /*00e0*/ 	.byte	0x04, 0x39
        /*00e2*/ 	.short	(.L_47 - .L_46)


	//   ....[0]....
.L_46:
        /*00e4*/ 	.word	0x000005d0
        /*00e8*/ 	.word	0x000000ff
        /*00ec*/ 	.word	0x00000000
        /*00f0*/ 	.short	0x0100
        /*00f2*/ 	.byte	0x05
	.zero		1


	//   ....[1]....
        /*00f4*/ 	.word	0x000005e0
        /*00f8*/ 	.word	0x000000ff
        /*00fc*/ 	.word	0x00000090
        /*0100*/ 	.short	0x0100
        /*0102*/ 	.byte	0x05
	.zero		1


	//   ....[2]....
        /*0104*/ 	.word	0x000005f0
        /*0108*/ 	.word	0x000000ff
        /*010c*/ 	.word	0x00000008
        /*0110*/ 	.short	0x0100
        /*0112*/ 	.byte	0x05
	.zero		1


	//   ....[3]....
        /*0114*/ 	.word	0x00000600
        /*0118*/ 	.word	0x000000ff
        /*011c*/ 	.word	0x00000098
        /*0120*/ 	.short	0x0100
        /*0122*/ 	.byte	0x05
	.zero		1


	//   ....[4]....
        /*0124*/ 	.word	0x00000610
        /*0128*/ 	.word	0x000000ff
        /*012c*/ 	.word	0x00000010
        /*0130*/ 	.short	0x0100
        /*0132*/ 	.byte	0x05
	.zero		1


	//   ....[5]....
        /*0134*/ 	.word	0x00000620
        /*0138*/ 	.word	0x000000ff
        /*013c*/ 	.word	0x000000a0
        /*0140*/ 	.short	0x0100
        /*0142*/ 	.byte	0x05
	.zero		1


	//   ....[6]....
        /*0144*/ 	.word	0x00000630
        /*0148*/ 	.word	0x000000ff
        /*014c*/ 	.word	0x00000018
        /*0150*/ 	.short	0x0100
        /*0152*/ 	.byte	0x05
	.zero		1


	//   ....[7]....
        /*0154*/ 	.word	0x00000640
        /*0158*/ 	.word	0x000000ff
        /*015c*/ 	.word	0x000000a8
        /*0160*/ 	.short	0x0100
        /*0162*/ 	.byte	0x05
	.zero		1


	//   ....[8]....
        /*0164*/ 	.word	0x00000650
        /*0168*/ 	.word	0x000000ff
        /*016c*/ 	.word	0x00000020
        /*0170*/ 	.short	0x0100
        /*0172*/ 	.byte	0x05
	.zero		1


	//   ....[9]....
        /*0174*/ 	.word	0x00000660
        /*0178*/ 	.word	0x000000ff
        /*017c*/ 	.word	0x000000b0
        /*0180*/ 	.short	0x0100
        /*0182*/ 	.byte	0x05
	.zero		1


	//   ....[10]....
        /*0184*/ 	.word	0x00000670
        /*0188*/ 	.word	0x000000ff
        /*018c*/ 	.word	0x00000028
        /*0190*/ 	.short	0x0100
        /*0192*/ 	.byte	0x05
	.zero		1


	//   ....[11]....
        /*0194*/ 	.word	0x00000680
        /*0198*/ 	.word	0x000000ff
        /*019c*/ 	.word	0x000000b8
        /*01a0*/ 	.short	0x0100
        /*01a2*/ 	.byte	0x05
	.zero		1


	//   ....[12]....
        /*01a4*/ 	.word	0x00000690
        /*01a8*/ 	.word	0x000000ff
        /*01ac*/ 	.word	0x00000030
        /*01b0*/ 	.short	0x0100
        /*01b2*/ 	.byte	0x05
	.zero		1


	//   ....[13]....
        /*01b4*/ 	.word	0x000006a0
        /*01b8*/ 	.word	0x000000ff
        /*01bc*/ 	.word	0x000000c0
        /*01c0*/ 	.short	0x0100
        /*01c2*/ 	.byte	0x05
	.zero		1


	//   ....[14]....
        /*01c4*/ 	.word	0x000006b0
        /*01c8*/ 	.word	0x000000ff
        /*01cc*/ 	.word	0x00000038
        /*01d0*/ 	.short	0x0100
        /*01d2*/ 	.byte	0x05
	.zero		1


	//   ....[15]....
        /*01d4*/ 	.word	0x000006c0
        /*01d8*/ 	.word	0x000000ff
        /*01dc*/ 	.word	0x000000c8
        /*01e0*/ 	.short	0x0100
        /*01e2*/ 	.byte	0x05
	.zero		1


	//   ....[16]....
        /*01e4*/ 	.word	0x000006d0
        /*01e8*/ 	.word	0x000000ff
        /*01ec*/ 	.word	0x00000040
        /*01f0*/ 	.short	0x0100
        /*01f2*/ 	.byte	0x05
	.zero		1


	//   ....[17]....
        /*01f4*/ 	.word	0x000006e0
        /*01f8*/ 	.word	0x000000ff
        /*01fc*/ 	.word	0x000000d0
        /*0200*/ 	.short	0x0100
        /*0202*/ 	.byte	0x05
	.zero		1


	//   ....[18]....
        /*0204*/ 	.word	0x000006f0
        /*0208*/ 	.word	0x000000ff
        /*020c*/ 	.word	0x00000048
        /*0210*/ 	.short	0x0100
        /*0212*/ 	.byte	0x05
	.zero		1


	//   ....[19]....
        /*0214*/ 	.word	0x00000700
        /*0218*/ 	.word	0x000000ff
        /*021c*/ 	.word	0x000000d8
        /*0220*/ 	.short	0x0100
        /*0222*/ 	.byte	0x05
	.zero		1


	//   ....[20]....
        /*0224*/ 	.word	0x00000710
        /*0228*/ 	.word	0x000000ff
        /*022c*/ 	.word	0x00000050
        /*0230*/ 	.short	0x0100
        /*0232*/ 	.byte	0x05
	.zero		1


	//   ....[21]....
        /*0234*/ 	.word	0x00000720
        /*0238*/ 	.word	0x000000ff
        /*023c*/ 	.word	0x000000e0
        /*0240*/ 	.short	0x0100
        /*0242*/ 	.byte	0x05
	.zero		1


	//   ....[22]....
        /*0244*/ 	.word	0x00000730
        /*0248*/ 	.word	0x000000ff
        /*024c*/ 	.word	0x00000058
        /*0250*/ 	.short	0x0100
        /*0252*/ 	.byte	0x05
	.zero		1


	//   ....[23]....
        /*0254*/ 	.word	0x00000740
        /*0258*/ 	.word	0x000000ff
        /*025c*/ 	.word	0x000000e8
        /*0260*/ 	.short	0x0100
        /*0262*/ 	.byte	0x05
	.zero		1


	//   ....[24]....
        /*0264*/ 	.word	0x00000750
        /*0268*/ 	.word	0x000000ff
        /*026c*/ 	.word	0x00000060
        /*0270*/ 	.short	0x0100
        /*0272*/ 	.byte	0x05
	.zero		1


	//   ....[25]....
        /*0274*/ 	.word	0x00000760
        /*0278*/ 	.word	0x000000ff
        /*027c*/ 	.word	0x000000f0
        /*0280*/ 	.short	0x0100
        /*0282*/ 	.byte	0x05
	.zero		1


	//   ....[26]....
        /*0284*/ 	.word	0x00000770
        /*0288*/ 	.word	0x000000ff
        /*028c*/ 	.word	0x00000068
        /*0290*/ 	.short	0x0100
        /*0292*/ 	.byte	0x05
	.zero		1


	//   ....[27]....
        /*0294*/ 	.word	0x00000780
        /*0298*/ 	.word	0x000000ff
        /*029c*/ 	.word	0x000000f8
        /*02a0*/ 	.short	0x0100
        /*02a2*/ 	.byte	0x05
	.zero		1


	//   ....[28]....
        /*02a4*/ 	.word	0x00000790
        /*02a8*/ 	.word	0x000000ff
        /*02ac*/ 	.word	0x00000070
        /*02b0*/ 	.short	0x0100
        /*02b2*/ 	.byte	0x05
	.zero		1


	//   ....[29]....
        /*02b4*/ 	.word	0x000007a0
        /*02b8*/ 	.word	0x000000ff
        /*02bc*/ 	.word	0x00000100
        /*02c0*/ 	.short	0x0100
        /*02c2*/ 	.byte	0x05
	.zero		1


	//   ....[30]....
        /*02c4*/ 	.word	0x000007b0
        /*02c8*/ 	.word	0x000000ff
        /*02cc*/ 	.word	0x00000078
        /*02d0*/ 	.short	0x0100
        /*02d2*/ 	.byte	0x05
	.zero		1


	//   ....[31]....
        /*02d4*/ 	.word	0x000007c0
        /*02d8*/ 	.word	0x000000ff
        /*02dc*/ 	.word	0x00000108
        /*02e0*/ 	.short	0x0100
        /*02e2*/ 	.byte	0x05
	.zero		1


	//   ....[32]....
        /*02e4*/ 	.word	0x000007d0
        /*02e8*/ 	.word	0x000000ff
        /*02ec*/ 	.word	0x00000080
        /*02f0*/ 	.short	0x0100
        /*02f2*/ 	.byte	0x05
	.zero		1


	//   ....[33]....
        /*02f4*/ 	.word	0x000007e0
        /*02f8*/ 	.word	0x000000ff
        /*02fc*/ 	.word	0x00000110
        /*0300*/ 	.short	0x0100
        /*0302*/ 	.byte	0x05
	.zero		1


	//   ....[34]....
        /*0304*/ 	.word	0x000007f0
        /*0308*/ 	.word	0x000000ff
        /*030c*/ 	.word	0x00000088
        /*0310*/ 	.short	0x0100
        /*0312*/ 	.byte	0x05
	.zero		1


	//   ....[35]....
        /*0314*/ 	.word	0x00000800
        /*0318*/ 	.word	0x000000ff
        /*031c*/ 	.word	0x00000118
        /*0320*/ 	.short	0x0100
        /*0322*/ 	.byte	0x05
	.zero		1


	//   ....[36]....
        /*0324*/ 	.word	0x00000940
        /*0328*/ 	.word	0x000000ff
        /*032c*/ 	.word	0x00000120
        /*0330*/ 	.short	0x0100
        /*0332*/ 	.byte	0x07
	.zero		1


	//   ....[37]....
        /*0334*/ 	.word	0x00000950
        /*0338*/ 	.word	0x000000ff
        /*033c*/ 	.word	0x00000130
        /*0340*/ 	.short	0x0100
        /*0342*/ 	.byte	0x07
	.zero		1


	//   ....[38]....
        /*0344*/ 	.word	0x00000960
        /*0348*/ 	.word	0x000000ff
        /*034c*/ 	.word	0x00000128
        /*0350*/ 	.short	0x0100
        /*0352*/ 	.byte	0x07
	.zero		1


	//   ....[39]....
        /*0354*/ 	.word	0x00000970
        /*0358*/ 	.word	0x000000ff
        /*035c*/ 	.word	0x00000138
        /*0360*/ 	.short	0x0100
        /*0362*/ 	.byte	0x07
	.zero		1


	//   ....[40]....
        /*0364*/ 	.word	0x00000a60
        /*0368*/ 	.word	0x000000ff
        /*036c*/ 	.word	0x00000140
        /*0370*/ 	.short	0x0100
        /*0372*/ 	.byte	0x05
	.zero		1


	//   ....[41]....
        /*0374*/ 	.word	0x00000a70
        /*0378*/ 	.word	0x000000ff
        /*037c*/ 	.word	0x00000148
        /*0380*/ 	.short	0x0100
        /*0382*/ 	.byte	0x05
	.zero		1


	//   ....[42]....
        /*0384*/ 	.word	0x00000bb0
        /*0388*/ 	.word	0x000000ff
        /*038c*/ 	.word	0x00000150
        /*0390*/ 	.short	0x0100
        /*0392*/ 	.byte	0x05
	.zero		1


	//   ....[43]....
        /*0394*/ 	.word	0x00000bc0
        /*0398*/ 	.word	0x000000ff
        /*039c*/ 	.word	0x00000160
        /*03a0*/ 	.short	0x0100
        /*03a2*/ 	.byte	0x05
	.zero		1


	//   ....[44]....
        /*03a4*/ 	.word	0x00000bd0
        /*03a8*/ 	.word	0x000000ff
        /*03ac*/ 	.word	0x00000158
        /*03b0*/ 	.short	0x0100
        /*03b2*/ 	.byte	0x05
	.zero		1


	//   ....[45]....
        /*03b4*/ 	.word	0x00000be0
        /*03b8*/ 	.word	0x000000ff
        /*03bc*/ 	.word	0x00000168
        /*03c0*/ 	.short	0x0100
        /*03c2*/ 	.byte	0x05
	.zero		1


	//   ....[46]....
        /*03c4*/ 	.word	0x00000d10
        /*03c8*/ 	.word	0x000000ff
        /*03cc*/ 	.word	0x00000170
        /*03d0*/ 	.short	0x0100
        /*03d2*/ 	.byte	0x07
	.zero		1


	//   ....[47]....
        /*03d4*/ 	.word	0x00000d20
        /*03d8*/ 	.word	0x000000ff
        /*03dc*/ 	.word	0x00000190
        /*03e0*/ 	.short	0x0100
        /*03e2*/ 	.byte	0x07
	.zero		1


	//   ....[48]....
        /*03e4*/ 	.word	0x00000d30
        /*03e8*/ 	.word	0x000000ff
        /*03ec*/ 	.word	0x00000178
        /*03f0*/ 	.short	0x0100
        /*03f2*/ 	.byte	0x07
	.zero		1


	//   ....[49]....
        /*03f4*/ 	.word	0x00000d40
        /*03f8*/ 	.word	0x000000ff
        /*03fc*/ 	.word	0x00000198
        /*0400*/ 	.short	0x0100
        /*0402*/ 	.byte	0x07
	.zero		1


	//   ....[50]....
        /*0404*/ 	.word	0x00000d50
        /*0408*/ 	.word	0x000000ff
        /*040c*/ 	.word	0x00000180
        /*0410*/ 	.short	0x0100
        /*0412*/ 	.byte	0x07
	.zero		1


	//   ....[51]....
        /*0414*/ 	.word	0x00000d60
        /*0418*/ 	.word	0x000000ff
        /*041c*/ 	.word	0x000001a0
        /*0420*/ 	.short	0x0100
        /*0422*/ 	.byte	0x07
	.zero		1


	//   ....[52]....
        /*0424*/ 	.word	0x00000d70
        /*0428*/ 	.word	0x000000ff
        /*042c*/ 	.word	0x00000188
        /*0430*/ 	.short	0x0100
        /*0432*/ 	.byte	0x07
	.zero		1


	//   ....[53]....
        /*0434*/ 	.word	0x00000d80
        /*0438*/ 	.word	0x000000ff
        /*043c*/ 	.word	0x000001a8
        /*0440*/ 	.short	0x0100
        /*0442*/ 	.byte	0x07
	.zero		1


	//   ....[54]....
        /*0444*/ 	.word	0x00000e70
        /*0448*/ 	.word	0x000000ff
        /*044c*/ 	.word	0x000001b0
        /*0450*/ 	.short	0x0100
        /*0452*/ 	.byte	0x05
	.zero		1


	//   ....[55]....
        /*0454*/ 	.word	0x00000e80
        /*0458*/ 	.word	0x000000ff
        /*045c*/ 	.word	0x000001c0
        /*0460*/ 	.short	0x0100
        /*0462*/ 	.byte	0x05
	.zero		1


	//   ....[56]....
        /*0464*/ 	.word	0x00000e90
        /*0468*/ 	.word	0x000000ff
        /*046c*/ 	.word	0x000001b8
        /*0470*/ 	.short	0x0100
        /*0472*/ 	.byte	0x05
	.zero		1


	//   ....[57]....
        /*0474*/ 	.word	0x00000ea0
        /*0478*/ 	.word	0x000000ff
        /*047c*/ 	.word	0x000001c8
        /*0480*/ 	.short	0x0100
        /*0482*/ 	.byte	0x05
	.zero		1


	//   ....[58]....
        /*0484*/ 	.word	0x00001780
        /*0488*/ 	.word	0x00000003
        /*048c*/ 	.word	0x000001c0
        /*0490*/ 	.short	0x010a
        /*0492*/ 	.byte	0xff
	.zero		1


	//   ....[59]....
        /*0494*/ 	.word	0x000017b0
        /*0498*/ 	.word	0x00000003
        /*049c*/ 	.word	0x000001b0
        /*04a0*/ 	.short	0x0101
        /*04a2*/ 	.byte	0xff
	.zero		1


	//   ....[60]....
        /*04a4*/ 	.word	0x00001880
        /*04a8*/ 	.word	0x000000ff
        /*04ac*/ 	.word	0x00000090
        /*04b0*/ 	.short	0x010a
        /*04b2*/ 	.byte	0x08
	.zero		1


	//   ....[61]....
        /*04b4*/ 	.word	0x00001920
        /*04b8*/ 	.word	0x000000ff
        /*04bc*/ 	.word	0x00000090
        /*04c0*/ 	.short	0x010a
        /*04c2*/ 	.byte	0x21
	.zero		1


	//   ....[62]....
        /*04c4*/ 	.word	0x00001a70
        /*04c8*/ 	.word	0x000000ff
        /*04cc*/ 	.word	0x00000090
        /*04d0*/ 	.short	0x010a
        /*04d2*/ 	.byte	0x08
	.zero		1


	//   ....[63]....
        /*04d4*/ 	.word	0x00001b80
        /*04d8*/ 	.word	0x000000ff
        /*04dc*/ 	.word	0x00000148
        /*04e0*/ 	.short	0x0101
        /*04e2*/ 	.byte	0x04
	.zero		1


	//   ....[64]....
        /*04e4*/ 	.word	0x00001ba0
        /*04e8*/ 	.word	0x000000ff
        /*04ec*/ 	.word	0x00000090
        /*04f0*/ 	.short	0x010a
        /*04f2*/ 	.byte	0x08
	.zero		1


	//   ....[65]....
        /*04f4*/ 	.word	0x00001c20
        /*04f8*/ 	.word	0x000000ff
        /*04fc*/ 	.word	0x00000090
        /*0500*/ 	.short	0x010a
        /*0502*/ 	.byte	0x11
	.zero		1


	//   ....[66]....
        /*0504*/ 	.word	0x00001d70
        /*0508*/ 	.word	0x000000ff
        /*050c*/ 	.word	0x00000090
        /*0510*/ 	.short	0x010a
        /*0512*/ 	.byte	0x08
	.zero		1


	//   ....[67]....
        /*0514*/ 	.word	0x00001eb0
        /*0518*/ 	.word	0x00000002
        /*051c*/ 	.word	0x00000150
        /*0520*/ 	.short	0x010a
        /*0522*/ 	.byte	0xff
	.zero		1


	//   ....[68]....
        /*0524*/ 	.word	0x00001f70
        /*0528*/ 	.word	0x00000002
        /*052c*/ 	.word	0x00000000
        /*0530*/ 	.short	0x0101
        /*0532*/ 	.byte	0xff
	.zero		1


	//   ....[69]....
        /*0534*/ 	.word	0x000024d0
        /*0538*/ 	.word	0x000000ff
        /*053c*/ 	.word	0x00000000
        /*0540*/ 	.short	0x010a
        /*0542*/ 	.byte	0x05
	.zero		1


	//   ....[70]....
        /*0544*/ 	.word	0x00002560
        /*0548*/ 	.word	0x000000ff
        /*054c*/ 	.word	0x00000000
        /*0550*/ 	.short	0x010a
        /*0552*/ 	.byte	0x05
	.zero		1


	//   ....[71]....
        /*0554*/ 	.word	0x000025f0
        /*0558*/ 	.word	0x000000ff
        /*055c*/ 	.word	0x00000000
        /*0560*/ 	.short	0x010a
        /*0562*/ 	.byte	0x05
	.zero		1


	//   ....[72]....
        /*0564*/ 	.word	0x00002680
        /*0568*/ 	.word	0x000000ff
        /*056c*/ 	.word	0x00000000
        /*0570*/ 	.short	0x010a
        /*0572*/ 	.byte	0x05
	.zero		1


	//   ....[73]....
        /*0574*/ 	.word	0x00002710
        /*0578*/ 	.word	0x000000ff
        /*057c*/ 	.word	0x00000000
        /*0580*/ 	.short	0x010a
        /*0582*/ 	.byte	0x05
	.zero		1


	//   ....[74]....
        /*0584*/ 	.word	0x000027a0
        /*0588*/ 	.word	0x000000ff
        /*058c*/ 	.word	0x00000000
        /*0590*/ 	.short	0x010a
        /*0592*/ 	.byte	0x05
	.zero		1


	//   ....[75]....
        /*0594*/ 	.word	0x00002830
        /*0598*/ 	.word	0x000000ff
        /*059c*/ 	.word	0x00000000
        /*05a0*/ 	.short	0x010a
        /*05a2*/ 	.byte	0x05
	.zero		1


	//   ....[76]....
        /*05a4*/ 	.word	0x000028c0
        /*05a8*/ 	.word	0x000000ff
        /*05ac*/ 	.word	0x00000000
        /*05b0*/ 	.short	0x010a
        /*05b2*/ 	.byte	0x05
	.zero		1


	//   ....[77]....
        /*05b4*/ 	.word	0x00002950
        /*05b8*/ 	.word	0x000000ff
        /*05bc*/ 	.word	0x00000000
        /*05c0*/ 	.short	0x010a
        /*05c2*/ 	.byte	0x05
	.zero		1


	//   ....[78]....
        /*05c4*/ 	.word	0x000029e0
        /*05c8*/ 	.word	0x000000ff
        /*05cc*/ 	.word	0x00000000
        /*05d0*/ 	.short	0x010a
        /*05d2*/ 	.byte	0x05
	.zero		1


	//   ....[79]....
        /*05d4*/ 	.word	0x00002a70
        /*05d8*/ 	.word	0x000000ff
        /*05dc*/ 	.word	0x00000000
        /*05e0*/ 	.short	0x010a
        /*05e2*/ 	.byte	0x05
	.zero		1


	//   ....[80]....
        /*05e4*/ 	.word	0x00002b00
        /*05e8*/ 	.word	0x000000ff
        /*05ec*/ 	.word	0x00000000
        /*05f0*/ 	.short	0x010a
        /*05f2*/ 	.byte	0x05
	.zero		1


	//   ....[81]....
        /*05f4*/ 	.word	0x00002b90
        /*05f8*/ 	.word	0x000000ff
        /*05fc*/ 	.word	0x00000000
        /*0600*/ 	.short	0x010a
        /*0602*/ 	.byte	0x05
	.zero		1


	//   ....[82]....
        /*0604*/ 	.word	0x00002c20
        /*0608*/ 	.word	0x000000ff
        /*060c*/ 	.word	0x00000000
        /*0610*/ 	.short	0x010a
        /*0612*/ 	.byte	0x05
	.zero		1


	//   ....[83]....
        /*0614*/ 	.word	0x00002cb0
        /*0618*/ 	.word	0x000000ff
        /*061c*/ 	.word	0x00000000
        /*0620*/ 	.short	0x010a
        /*0622*/ 	.byte	0x05
	.zero		1


	//   ....[84]....
        /*0624*/ 	.word	0x00002d40
        /*0628*/ 	.word	0x000000ff
        /*062c*/ 	.word	0x00000000
        /*0630*/ 	.short	0x010a
        /*0632*/ 	.byte	0x05
	.zero		1


	//   ....[85]....
        /*0634*/ 	.word	0x00002dd0
        /*0638*/ 	.word	0x000000ff
        /*063c*/ 	.word	0x00000000
        /*0640*/ 	.short	0x010a
        /*0642*/ 	.byte	0x05
	.zero		1


	//   ....[86]....
        /*0644*/ 	.word	0x00002e70
        /*0648*/ 	.word	0x00000000
        /*064c*/ 	.word	0x00000000
        /*0650*/ 	.short	0x010a
        /*0652*/ 	.byte	0xff
	.zero		1


	//   ....[87]....
        /*0654*/ 	.word	0x00002f90
        /*0658*/ 	.word	0x00000000
        /*065c*/ 	.word	0x000001b0
        /*0660*/ 	.short	0x010a
        /*0662*/ 	.byte	0xff
	.zero		1


	//   ....[88]....
        /*0664*/ 	.word	0x00002ff0
        /*0668*/ 	.word	0x00000004
        /*066c*/ 	.word	0x00000000
        /*0670*/ 	.short	0x0101
        /*0672*/ 	.byte	0xff
	.zero		1


	//   ....[89]....
        /*0674*/ 	.word	0x00003010
        /*0678*/ 	.word	0x000000ff
        /*067c*/ 	.word	0x00000160
        /*0680*/ 	.short	0x010a
        /*0682*/ 	.byte	0x05
	.zero		1


	//   ....[90]....
        /*0684*/ 	.word	0x00003130
        /*0688*/ 	.word	0x00000000
        /*068c*/ 	.word	0x00000150
        /*0690*/ 	.short	0x010a
        /*0692*/ 	.byte	0xff
	.zero		1


	//   ....[91]....
        /*0694*/ 	.word	0x00003240
        /*0698*/ 	.word	0x00000000
        /*069c*/ 	.word	0x00000000
        /*06a0*/ 	.short	0x0101
        /*06a2*/ 	.byte	0xff
	.zero		1


	//   ....[92]....
        /*06a4*/ 	.word	0x000032d0
        /*06a8*/ 	.word	0x000000ff
        /*06ac*/ 	.word	0x00000160
        /*06b0*/ 	.short	0x0106
        /*06b2*/ 	.byte	0x05
	.zero		1


	//   ....[93]....
        /*06b4*/ 	.word	0x000032f0
        /*06b8*/ 	.word	0x000000ff
        /*06bc*/ 	.word	0x00000160
        /*06c0*/ 	.short	0x010a
        /*06c2*/ 	.byte	0x05
	.zero		1


	//   ....[94]....
        /*06c4*/ 	.word	0x00003380
        /*06c8*/ 	.word	0x000000ff
        /*06cc*/ 	.word	0x00000160
        /*06d0*/ 	.short	0x0106
        /*06d2*/ 	.byte	0x04
	.zero		1


	//   ....[95]....
        /*06d4*/ 	.word	0x000033c0
        /*06d8*/ 	.word	0x00000000
        /*06dc*/ 	.word	0x00000160
        /*06e0*/ 	.short	0x010a
        /*06e2*/ 	.byte	0xff
	.zero		1


	//   ....[96]....
        /*06e4*/ 	.word	0x00003900
        /*06e8*/ 	.word	0x00000000
        /*06ec*/ 	.word	0x00000150
        /*06f0*/ 	.short	0x010a
        /*06f2*/ 	.byte	0xff
	.zero		1


	//   ....[97]....
        /*06f4*/ 	.word	0x00003a00
        /*06f8*/ 	.word	0x00000003
        /*06fc*/ 	.word	0x00000000
        /*0700*/ 	.short	0x0101
        /*0702*/ 	.byte	0xff
	.zero		1


	//   ....[98]....
        /*0704*/ 	.word	0x00003a10
        /*0708*/ 	.word	0x000000ff
        /*070c*/ 	.word	0x00000000
        /*0710*/ 	.short	0x010a
        /*0712*/ 	.byte	0x06
	.zero		1


	//   ....[99]....
        /*0714*/ 	.word	0x00003a90
        /*0718*/ 	.word	0x000000ff
        /*071c*/ 	.word	0x00000190
        /*0720*/ 	.short	0x010a
        /*0722*/ 	.byte	0x07
	.zero		1


	//   ....[100]....
        /*0724*/ 	.word	0x00003b70
        /*0728*/ 	.word	0x000000ff
        /*072c*/ 	.word	0x00000000
        /*0730*/ 	.short	0x010a
        /*0732*/ 	.byte	0x06
	.zero		1


	//   ....[101]....
        /*0734*/ 	.word	0x00003ca0
        /*0738*/ 	.word	0x000000ff
        /*073c*/ 	.word	0x00000000
        /*0740*/ 	.short	0x010a
        /*0742*/ 	.byte	0x1a
	.zero		1


	//   ....[102]....
        /*0744*/ 	.word	0x00003f40
        /*0748*/ 	.word	0x000000ff
        /*074c*/ 	.word	0x00000000
        /*0750*/ 	.short	0x010a
        /*0752*/ 	.byte	0x06
	.zero		1


	//   ....[103]....
        /*0754*/ 	.word	0x00003fd0
        /*0758*/ 	.word	0x000000ff
        /*075c*/ 	.word	0x00000000
        /*0760*/ 	.short	0x010a
        /*0762*/ 	.byte	0x06
	.zero		1


	//   ....[104]....
        /*0764*/ 	.word	0x00004060
        /*0768*/ 	.word	0x000000ff
        /*076c*/ 	.word	0x00000000
        /*0770*/ 	.short	0x010a
        /*0772*/ 	.byte	0x06
	.zero		1


	//   ....[105]....
        /*0774*/ 	.word	0x000040f0
        /*0778*/ 	.word	0x000000ff
        /*077c*/ 	.word	0x00000000
        /*0780*/ 	.short	0x010a
        /*0782*/ 	.byte	0x07
	.zero		1


	//   ....[106]....
        /*0784*/ 	.word	0x00004520
        /*0788*/ 	.word	0x00000000
        /*078c*/ 	.word	0x00000150
        /*0790*/ 	.short	0x010a
        /*0792*/ 	.byte	0xff
	.zero		1


	//   ....[107]....
        /*0794*/ 	.word	0x00004600
        /*0798*/ 	.word	0x00000000
        /*079c*/ 	.word	0x00000000
        /*07a0*/ 	.short	0x0101
        /*07a2*/ 	.byte	0xff
	.zero		1


	//   ....[108]....
        /*07a4*/ 	.word	0x00004920
        /*07a8*/ 	.word	0x000000ff
        /*07ac*/ 	.word	0x00000148
        /*07b0*/ 	.short	0x010a
        /*07b2*/ 	.byte	0x07
	.zero		1


	//   ....[109]....
        /*07b4*/ 	.word	0x00004b00
        /*07b8*/ 	.word	0x000000ff
        /*07bc*/ 	.word	0x00000130
        /*07c0*/ 	.short	0x010a
        /*07c2*/ 	.byte	0x0d
	.zero		1


	//   ....[110]....
        /*07c4*/ 	.word	0x00004e10
        /*07c8*/ 	.word	0x000000ff
        /*07cc*/ 	.word	0x00000120
        /*07d0*/ 	.short	0x010b
        /*07d2*/ 	.byte	0x0d
	.zero		1


	//   ....[111]....
        /*07d4*/ 	.word	0x00004e70
        /*07d8*/ 	.word	0x000000ff
        /*07dc*/ 	.word	0x00000000
        /*07e0*/ 	.short	0x0101
        /*07e2*/ 	.byte	0x0e
	.zero		1


	//   ....[112]....
        /*07e4*/ 	.word	0x00004ec0
        /*07e8*/ 	.word	0x000000ff
        /*07ec*/ 	.word	0x00000000
        /*07f0*/ 	.short	0x010a
        /*07f2*/ 	.byte	0x04
	.zero		1


	//   ....[113]....
        /*07f4*/ 	.word	0x00004f60
        /*07f8*/ 	.word	0x00000000
        /*07fc*/ 	.word	0x00000000
        /*0800*/ 	.short	0x010a
        /*0802*/ 	.byte	0xff
	.zero		1


	//   ....[114]....
        /*0804*/ 	.word	0x000052d0
        /*0808*/ 	.word	0x00000000
        /*080c*/ 	.word	0x00000150
        /*0810*/ 	.short	0x010a
        /*0812*/ 	.byte	0xff
	.zero		1


	//   ....[115]....
        /*0814*/ 	.word	0x000053e0
        /*0818*/ 	.word	0x00000000
        /*081c*/ 	.word	0x00000000
        /*0820*/ 	.short	0x0101
        /*0822*/ 	.byte	0xff
	.zero		1


	//   ....[116]....
        /*0824*/ 	.word	0x00005d60
        /*0828*/ 	.word	0x00000000
        /*082c*/ 	.word	0x00000120
        /*0830*/ 	.short	0x010a
        /*0832*/ 	.byte	0xff
	.zero		1


	//   ....[117]....
        /*0834*/ 	.word	0x00005d90
        /*0838*/ 	.word	0x00000040
        /*083c*/ 	.word	0x00000170
        /*0840*/ 	.short	0x010a
        /*0842*/ 	.byte	0xff
	.zero		1


	//   ....[118]....
        /*0844*/ 	.word	0x00005ea0
        /*0848*/ 	.word	0x00000000
        /*084c*/ 	.word	0x00000120
        /*0850*/ 	.short	0x010a
        /*0852*/ 	.byte	0xff
	.zero		1


	//   ....[119]....
        /*0854*/ 	.word	0x00005fc0
        /*0858*/ 	.word	0x00000040
        /*085c*/ 	.word	0x00000170
        /*0860*/ 	.short	0x010a
        /*0862*/ 	.byte	0xff
	.zero		1


	//   ....[120]....
        /*0864*/ 	.word	0x00006260
        /*0868*/ 	.word	0x000000ff
        /*086c*/ 	.word	0x00000000
        /*0870*/ 	.short	0x0101
        /*0872*/ 	.byte	0x05
	.zero		1


	//   ....[121]....
        /*0874*/ 	.word	0x000067c0
        /*0878*/ 	.word	0x00000002
        /*087c*/ 	.word	0x00000000
        /*0880*/ 	.short	0x0101
        /*0882*/ 	.byte	0xff
	.zero		1


	//   ....[122]....
        /*0884*/ 	.word	0x00006a60
        /*0888*/ 	.word	0x00000003
        /*088c*/ 	.word	0x000001c0
        /*0890*/ 	.short	0x010a
        /*0892*/ 	.byte	0xff
	.zero		1


	//   ....[123]....
        /*0894*/ 	.word	0x00006ac0
        /*0898*/ 	.word	0x00000002
        /*089c*/ 	.word	0x00000090
        /*08a0*/ 	.short	0x010a
        /*08a2*/ 	.byte	0xff
	.zero		1


	//   ....[124]....
        /*08a4*/ 	.word	0x00006b20
        /*08a8*/ 	.word	0x00000002
        /*08ac*/ 	.word	0x00000090
        /*08b0*/ 	.short	0x010a
        /*08b2*/ 	.byte	0xff
	.zero		1


	//   ....[125]....
        /*08b4*/ 	.word	0x00006b70
        /*08b8*/ 	.word	0x00000002
        /*08bc*/ 	.word	0x00000150
        /*08c0*/ 	.short	0x010a
        /*08c2*/ 	.byte	0xff
	.zero		1


	//   ....[126]....
        /*08c4*/ 	.word	0x00006bd0
        /*08c8*/ 	.word	0x00000000
        /*08cc*/ 	.word	0x00000000
        /*08d0*/ 	.short	0x010a
        /*08d2*/ 	.byte	0xff
	.zero		1


	//   ....[127]....
        /*08d4*/ 	.word	0x00006c30
        /*08d8*/ 	.word	0x00000000
        /*08dc*/ 	.word	0x00000000
        /*08e0*/ 	.short	0x010a
        /*08e2*/ 	.byte	0xff
	.zero		1


	//   ....[128]....
        /*08e4*/ 	.word	0x00006c90
        /*08e8*/ 	.word	0x00000000
        /*08ec*/ 	.word	0x00000000
        /*08f0*/ 	.short	0x010a
        /*08f2*/ 	.byte	0xff
	.zero		1


	//   ....[129]....
        /*08f4*/ 	.word	0x00006cf0
        /*08f8*/ 	.word	0x00000000
        /*08fc*/ 	.word	0x00000000
        /*0900*/ 	.short	0x010a
        /*0902*/ 	.byte	0xff
	.zero		1


	//   ....[130]....
        /*0904*/ 	.word	0x00006d50
        /*0908*/ 	.word	0x00000000
        /*090c*/ 	.word	0x00000000
        /*0910*/ 	.short	0x010a
        /*0912*/ 	.byte	0xff
	.zero		1


	//   ....[131]....
        /*0914*/ 	.word	0x00006db0
        /*0918*/ 	.word	0x00000000
        /*091c*/ 	.word	0x00000000
        /*0920*/ 	.short	0x010a
        /*0922*/ 	.byte	0xff
	.zero		1


	//   ....[132]....
        /*0924*/ 	.word	0x00006e10
        /*0928*/ 	.word	0x00000000
        /*092c*/ 	.word	0x00000000
        /*0930*/ 	.short	0x010a
        /*0932*/ 	.byte	0xff
	.zero		1


	//   ....[133]....
        /*0934*/ 	.word	0x00006e70
        /*0938*/ 	.word	0x00000000
        /*093c*/ 	.word	0x00000000
        /*0940*/ 	.short	0x010a
        /*0942*/ 	.byte	0xff
	.zero		1


	//   ....[134]....
        /*0944*/ 	.word	0x00006ed0
        /*0948*/ 	.word	0x00000000
        /*094c*/ 	.word	0x00000000
        /*0950*/ 	.short	0x010a
        /*0952*/ 	.byte	0xff
	.zero		1


	//   ....[135]....
        /*0954*/ 	.word	0x00006f30
        /*0958*/ 	.word	0x00000000
        /*095c*/ 	.word	0x00000000
        /*0960*/ 	.short	0x010a
        /*0962*/ 	.byte	0xff
	.zero		1


	//   ....[136]....
        /*0964*/ 	.word	0x00006f90
        /*0968*/ 	.word	0x00000000
        /*096c*/ 	.word	0x00000000
        /*0970*/ 	.short	0x010a
        /*0972*/ 	.byte	0xff
	.zero		1


	//   ....[137]....
        /*0974*/ 	.word	0x00006ff0
        /*0978*/ 	.word	0x00000000
        /*097c*/ 	.word	0x00000000
        /*0980*/ 	.short	0x010a
        /*0982*/ 	.byte	0xff
	.zero		1


	//   ....[138]....
        /*0984*/ 	.word	0x00007050
        /*0988*/ 	.word	0x00000000
        /*098c*/ 	.word	0x00000000
        /*0990*/ 	.short	0x010a
        /*0992*/ 	.byte	0xff
	.zero		1


	//   ....[139]....
        /*0994*/ 	.word	0x000070b0
        /*0998*/ 	.word	0x00000000
        /*099c*/ 	.word	0x00000000
        /*09a0*/ 	.short	0x010a
        /*09a2*/ 	.byte	0xff
	.zero		1


	//   ....[140]....
        /*09a4*/ 	.word	0x00007110
        /*09a8*/ 	.word	0x00000000
        /*09ac*/ 	.word	0x00000000
        /*09b0*/ 	.short	0x010a
        /*09b2*/ 	.byte	0xff
	.zero		1


	//   ....[141]....
        /*09b4*/ 	.word	0x00007170
        /*09b8*/ 	.word	0x00000000
        /*09bc*/ 	.word	0x00000000
        /*09c0*/ 	.short	0x010a
        /*09c2*/ 	.byte	0xff
	.zero		1


	//   ....[142]....
        /*09c4*/ 	.word	0x000071d0
        /*09c8*/ 	.word	0x00000000
        /*09cc*/ 	.word	0x00000000
        /*09d0*/ 	.short	0x010a
        /*09d2*/ 	.byte	0xff
	.zero		1


	//   ....[143]....
        /*09d4*/ 	.word	0x00007220
        /*09d8*/ 	.word	0x00000000
        /*09dc*/ 	.word	0x000001b0
        /*09e0*/ 	.short	0x010a
        /*09e2*/ 	.byte	0xff
	.zero		1


	//   ....[144]....
        /*09e4*/ 	.word	0x00007280
        /*09e8*/ 	.word	0x00000000
        /*09ec*/ 	.word	0x00000160
        /*09f0*/ 	.short	0x010a
        /*09f2*/ 	.byte	0xff
	.zero		1


	//   ....[145]....
        /*09f4*/ 	.word	0x000072d0
        /*09f8*/ 	.word	0x00000000
        /*09fc*/ 	.word	0x00000150
        /*0a00*/ 	.short	0x010a
        /*0a02*/ 	.byte	0xff
	.zero		1


	//   ....[146]....
        /*0a04*/ 	.word	0x00007330
        /*0a08*/ 	.word	0x00000000
        /*0a0c*/ 	.word	0x00000160
        /*0a10*/ 	.short	0x010a
        /*0a12*/ 	.byte	0xff
	.zero		1


	//   ....[147]....
        /*0a14*/ 	.word	0x00007380
        /*0a18*/ 	.word	0x00000000
        /*0a1c*/ 	.word	0x00000150
        /*0a20*/ 	.short	0x010a
        /*0a22*/ 	.byte	0xff
	.zero		1


	//   ....[148]....
        /*0a24*/ 	.word	0x000073e0
        /*0a28*/ 	.word	0x00000003
        /*0a2c*/ 	.word	0x00000190
        /*0a30*/ 	.short	0x010a
        /*0a32*/ 	.byte	0xff
	.zero		1


	//   ....[149]....
        /*0a34*/ 	.word	0x00007440
        /*0a38*/ 	.word	0x00000000
        /*0a3c*/ 	.word	0x00000000
        /*0a40*/ 	.short	0x010a
        /*0a42*/ 	.byte	0xff
	.zero		1


	//   ....[150]....
        /*0a44*/ 	.word	0x000074a0
        /*0a48*/ 	.word	0x00000000
        /*0a4c*/ 	.word	0x00000000
        /*0a50*/ 	.short	0x010a
        /*0a52*/ 	.byte	0xff
	.zero		1


	//   ....[151]....
        /*0a54*/ 	.word	0x00007500
        /*0a58*/ 	.word	0x00000000
        /*0a5c*/ 	.word	0x00000000
        /*0a60*/ 	.short	0x010a
        /*0a62*/ 	.byte	0xff
	.zero		1


	//   ....[152]....
        /*0a64*/ 	.word	0x00007560
        /*0a68*/ 	.word	0x00000000
        /*0a6c*/ 	.word	0x00000000
        /*0a70*/ 	.short	0x010a
        /*0a72*/ 	.byte	0xff
	.zero		1


	//   ....[153]....
        /*0a74*/ 	.word	0x000075c0
        /*0a78*/ 	.word	0x00000000
        /*0a7c*/ 	.word	0x00000000
        /*0a80*/ 	.short	0x010a
        /*0a82*/ 	.byte	0xff
	.zero		1


	//   ....[154]....
        /*0a84*/ 	.word	0x00007610
        /*0a88*/ 	.word	0x00000000
        /*0a8c*/ 	.word	0x00000150
        /*0a90*/ 	.short	0x010a
        /*0a92*/ 	.byte	0xff
	.zero		1


	//   ....[155]....
        /*0a94*/ 	.word	0x00007670
        /*0a98*/ 	.word	0x00000000
        /*0a9c*/ 	.word	0x00000148
        /*0aa0*/ 	.short	0x010a
        /*0aa2*/ 	.byte	0xff
	.zero		1


	//   ....[156]....
        /*0aa4*/ 	.word	0x000076d0
        /*0aa8*/ 	.word	0x00000003
        /*0aac*/ 	.word	0x00000130
        /*0ab0*/ 	.short	0x010a
        /*0ab2*/ 	.byte	0xff
	.zero		1


	//   ....[157]....
        /*0ab4*/ 	.word	0x00007730
        /*0ab8*/ 	.word	0x00000000
        /*0abc*/ 	.word	0x00000000
        /*0ac0*/ 	.short	0x010a
        /*0ac2*/ 	.byte	0xff
	.zero		1


	//   ....[158]....
        /*0ac4*/ 	.word	0x00007780
        /*0ac8*/ 	.word	0x00000000
        /*0acc*/ 	.word	0x00000150
        /*0ad0*/ 	.short	0x010a
        /*0ad2*/ 	.byte	0xff
	.zero		1


	//   ....[159]....
        /*0ad4*/ 	.word	0x000077d0
        /*0ad8*/ 	.word	0x00000000
        /*0adc*/ 	.word	0x00000120
        /*0ae0*/ 	.short	0x010a
        /*0ae2*/ 	.byte	0xff
	.zero		1


	//   ....[160]....
        /*0ae4*/ 	.word	0x00007820
        /*0ae8*/ 	.word	0x00000040
        /*0aec*/ 	.word	0x00000170
        /*0af0*/ 	.short	0x010a
        /*0af2*/ 	.byte	0xff
	.zero		1


	//----- nvinfo : EIATTR_NUM_MBARRIERS
	.align		4
.L_47:
        /*0af4*/ 	.byte	0x03, 0x38
        /*0af6*/ 	.short	0x003a


	//----- nvinfo : EIATTR_EXIT_INSTR_OFFSETS
	.align		4
        /*0af8*/ 	.byte	0x04, 0x1c
        /*0afa*/ 	.short	(.L_49 - .L_48)


	//   ....[0]....
.L_48:
        /*0afc*/ 	.word	0x00002ea0


	//   ....[1]....
        /*0b00*/ 	.word	0x00003390


	//   ....[2]....
        /*0b04*/ 	.word	0x000033f0


	//   ....[3]....
        /*0b08*/ 	.word	0x00004350


	//   ....[4]....
        /*0b0c*/ 	.word	0x00004f90


	//   ....[5]....
        /*0b10*/ 	.word	0x00004fd0


	//   ....[6]....
        /*0b14*/ 	.word	0x00006970


	//   ....[7]....
        /*0b18*/ 	.word	0x000069f0


	//   ....[8]....
        /*0b1c*/ 	.word	0x00006a20


	//   ....[9]....
        /*0b20*/ 	.word	0x00006a50


	//----- nvinfo : EIATTR_MAX_THREADS
	.align		4
.L_49:
        /*0b24*/ 	.byte	0x04, 0x05
        /*0b26*/ 	.short	(.L_51 - .L_50)
.L_50:
        /*0b28*/ 	.word	0x00000100
        /*0b2c*/ 	.word	0x00000001
        /*0b30*/ 	.word	0x00000001


	//----- nvinfo : EIATTR_CRS_STACK_SIZE
	.align		4
.L_51:
        /*0b34*/ 	.byte	0x04, 0x1e
        /*0b36*/ 	.short	(.L_53 - .L_52)
.L_52:
        /*0b38*/ 	.word	0x00000000


	//----- nvinfo : EIATTR_CBANK_PARAM_SIZE
	.align		4
.L_53:
        /*0b3c*/ 	.byte	0x03, 0x19
        /*0b3e*/ 	.short	0x0800


	//----- nvinfo : EIATTR_PARAM_CBANK
	.align		4
        /*0b40*/ 	.byte	0x04, 0x0a
        /*0b42*/ 	.short	(.L_55 - .L_54)
	.align		4
.L_54:
        /*0b44*/ 	.word	index@(.nv.constant0._ZN7cutlass13device_kernelINS_4gemm6kernel13GemmUniversalIN4cute5tupleIJiiiiEEENS1_10collective13CollectiveMmaINS1_35MainloopSm100TmaUmmaWarpSpecializedILi18ELi2ELi4ENS5_IJNS4_1CILi1EEESB_SB_EEEEENS5_IJNSA_ILi64EEENSA_ILi32EEESE_EEENS_10bfloat16_tENS5_IJlSB_lEEESH_SI_NS4_8TiledMMAINS4_8MMA_AtomIJNS4_20SM100_MMA_F16BF16_SSISH_SH_fLi64ELi32ELNS4_4UMMA5MajorE0ELSN_0ELNSM_7ScaleInE0ELSO_0EEEEEENS4_6LayoutISC_NS5_IJNSA_ILi0EEESS_SS_EEEEENS5_IJNS4_10UnderscoreESV_SV_EEEEENS4_13SM90_TMA_LOADENS4_14ComposedLayoutINS4_7SwizzleILi3ELi4ELi3EEENS4_18smem_ptr_flag_bitsILi16EEENSR_INS5_IJNSA_ILi8EEESE_EEENS5_IJSE_SB_EEEEEEEvNS4_8identityESY_S18_vS19_EENS_8epilogue10collective18CollectiveEpilogueINS1B_23Sm100TmaWarpSpecializedILi2ELi1ELi16ELb1ELb0EEEJSG_NS5_IJNSR_ISE_SB_EENSR_ISF_SB_EEEEESH_SI_SH_SI_NS1B_6fusion15FusionCallbacksIS1F_NS1J_17LinearCombinationISH_fSH_fLNS_15FloatRoundStyleE2EEESG_S1I_JEEENS4_5SM1004TMEM4LOAD26SM100_TMEM_LOAD_16dp256b4xESY_NSZ_INS10_ILi2ELi4ELi3EEES13_NSR_INS5_IJS14_SF_EEENS5_IJSF_SB_EEEEEEENS4_17SM75_U32x4_LDSM_NENS4_14SM90_TMA_STOREES1X_NS4_17SM90_U32x4_STSM_NENS4_39AutoVectorizingCopyWithAssumedAlignmentILi128EEEEEEvvEEEEvNT_6ParamsE)
        /*0b48*/ 	.short	0x0380
        /*0b4a*/ 	.short	0x0800


	//----- nvinfo : EIATTR_SW_WAR
	.align		4
.L_55:
        /*0b4c*/ 	.byte	0x04, 0x36
        /*0b4e*/ 	.short	(.L_57 - .L_56)
.L_56:
        /*0b50*/ 	.word	0x00000008
.L_57:


//--------------------- .nv.callgraph             --------------------------
	.section	.nv.callgraph,"",@"SHT_CUDA_CALLGRAPH"
	.align	4
	.sectionentsize	8
	.align		4
        /*0000*/ 	.word	0x00000000
	.align		4
        /*0004*/ 	.word	0xffffffff
	.align		4
        /*0008*/ 	.word	index@(_ZN7cutlass13device_kernelINS_4gemm6kernel13GemmUniversalIN4cute5tupleIJiiiiEEENS1_10collective13CollectiveMmaINS1_35MainloopSm100TmaUmmaWarpSpecializedILi18ELi2ELi4ENS5_IJNS4_1CILi1EEESB_SB_EEEEENS5_IJNSA_ILi64EEENSA_ILi32EEESE_EEENS_10bfloat16_tENS5_IJlSB_lEEESH_SI_NS4_8TiledMMAINS4_8MMA_AtomIJNS4_20SM100_MMA_F16BF16_SSISH_SH_fLi64ELi32ELNS4_4UMMA5MajorE0ELSN_0ELNSM_7ScaleInE0ELSO_0EEEEEENS4_6LayoutISC_NS5_IJNSA_ILi0EEESS_SS_EEEEENS5_IJNS4_10UnderscoreESV_SV_EEEEENS4_13SM90_TMA_LOADENS4_14ComposedLayoutINS4_7SwizzleILi3ELi4ELi3EEENS4_18smem_ptr_flag_bitsILi16EEENSR_INS5_IJNSA_ILi8EEESE_EEENS5_IJSE_SB_EEEEEEEvNS4_8identityESY_S18_vS19_EENS_8epilogue10collective18CollectiveEpilogueINS1B_23Sm100TmaWarpSpecializedILi2ELi1ELi16ELb1ELb0EEEJSG_NS5_IJNSR_ISE_SB_EENSR_ISF_SB_EEEEESH_SI_SH_SI_NS1B_6fusion15FusionCallbacksIS1F_NS1J_17LinearCombinationISH_fSH_fLNS_15FloatRoundStyleE2EEESG_S1I_JEEENS4_5SM1004TMEM4LOAD26SM100_TMEM_LOAD_16dp256b4xESY_NSZ_INS10_ILi2ELi4ELi3EEES13_NSR_INS5_IJS14_SF_EEENS5_IJSF_SB_EEEEEEENS4_17SM75_U32x4_LDSM_NENS4_14SM90_TMA_STOREES1X_NS4_17SM90_U32x4_STSM_NENS4_39AutoVectorizingCopyWithAssumedAlignmentILi128EEEEEEvvEEEEvNT_6ParamsE)
	.align		4
        /*000c*/ 	.word	index@(__assertfail)
	.align		4
        /*0010*/ 	.word	0x00000000
	.align		4
        /*0014*/ 	.word	0xfffffffe
	.align		4
        /*0018*/ 	.word	0x00000000
	.align		4
        /*001c*/ 	.word	0xfffffffd
	.align		4
        /*0020*/ 	.word	0x00000000
	.align		4
        /*0024*/ 	.word	0xfffffffc


//--------------------- .nv.constant4             --------------------------
	.section	.nv.constant4,"a",@progbits
	.align	8
	.align		8
.nv.constant4:
        /*0000*/ 	.dword	__assertfail
	.align		8
        /*0008*/ 	.dword	__unnamed_1
	.align		8
        /*0010*/ 	.dword	__unnamed_2
	.align		8
        /*0018*/ 	.dword	_ZN39_INTERNAL_183f2e74_4_k_cu_2b7ed925_43954cuda3std3__45__cpo5beginE
	.align		8
        /*0020*/ 	.dword	_ZN39_INTERNAL_183f2e74_4_k_cu_2b7ed925_43954cuda3std3__45__cpo3endE
	.align		8
        /*0028*/ 	.dword	_ZN39_INTERNAL_183f2e74_4_k_cu_2b7ed925_43954cuda3std3__45__cpo6cbeginE
	.align		8
        /*0030*/ 	.dword	_ZN39_INTERNAL_183f2e74_4_k_cu_2b7ed925_43954cuda3std3__45__cpo4cendE
	.align		8
        /*0038*/ 	.dword	_ZN39_INTERNAL_183f2e74_4_k_cu_2b7ed925_43954cuda3std3__441_GLOBAL__N__183f2e74_4_k_cu_2b7ed925_43956ignoreE
	.align		8
        /*0040*/ 	.dword	_ZN39_INTERNAL_183f2e74_4_k_cu_2b7ed925_43954cuda3std3__419piecewise_constructE
	.align		8
        /*0048*/ 	.dword	_ZN39_INTERNAL_183f2e74_4_k_cu_2b7ed925_43954cuda3std3__48in_placeE
	.align		8
        /*0050*/ 	.dword	_ZN39_INTERNAL_183f2e74_4_k_cu_2b7ed925_43954cuda3std6ranges3__45__cpo4swapE
	.align		8
        /*0058*/ 	.dword	_ZN39_INTERNAL_183f2e74_4_k_cu_2b7ed925_43954cuda3std6ranges3__45__cpo9iter_moveE
	.align		8
        /*0060*/ 	.dword	_ZN39_INTERNAL_183f2e74_4_k_cu_2b7ed925_43954cute7productE
	.align		8
        /*0068*/ 	.dword	_ZN39_INTERNAL_183f2e74_4_k_cu_2b7ed925_43954cute1_E
	.align		8
        /*0070*/ 	.dword	$str$25
	.align		8
        /*0078*/ 	.dword	$str$26
	.align		8
        /*0080*/ 	.dword	$str$27
	.align		8
        /*0088*/ 	.dword	$str$28


//--------------------- .text._ZN7cutlass13device_kernelINS_4gemm6kernel13GemmUniversalIN4cute5tupleIJiiiiEEENS1_10collective13CollectiveMmaINS1_35MainloopSm100TmaUmmaWarpSpecializedILi18ELi2ELi4ENS5_IJNS4_1CILi1EEESB_SB_EEEEENS5_IJNSA_ILi64EEENSA_ILi32EEESE_EEENS_10bfloat16_tENS5_IJlSB_lEEESH_SI_NS4_8TiledMMAINS4_8MMA_AtomIJNS4_20SM100_MMA_F16BF16_SSISH_SH_fLi64ELi32ELNS4_4UMMA5MajorE0ELSN_0ELNSM_7ScaleInE0ELSO_0EEEEEENS4_6LayoutISC_NS5_IJNSA_ILi0EEESS_SS_EEEEENS5_IJNS4_10UnderscoreESV_SV_EEEEENS4_13SM90_TMA_LOADENS4_14ComposedLayoutINS4_7SwizzleILi3ELi4ELi3EEENS4_18smem_ptr_flag_bitsILi16EEENSR_INS5_IJNSA_ILi8EEESE_EEENS5_IJSE_SB_EEEEEEEvNS4_8identityESY_S18_vS19_EENS_8epilogue10collective18CollectiveEpilogueINS1B_23Sm100TmaWarpSpecializedILi2ELi1ELi16ELb1ELb0EEEJSG_NS5_IJNSR_ISE_SB_EENSR_ISF_SB_EEEEESH_SI_SH_SI_NS1B_6fusion15FusionCallbacksIS1F_NS1J_17LinearCombinationISH_fSH_fLNS_15FloatRoundStyleE2EEESG_S1I_JEEENS4_5SM1004TMEM4LOAD26SM100_TMEM_LOAD_16dp256b4xESY_NSZ_INS10_ILi2ELi4ELi3EEES13_NSR_INS5_IJS14_SF_EEENS5_IJSF_SB_EEEEEEENS4_17SM75_U32x4_LDSM_NENS4_14SM90_TMA_STOREES1X_NS4_17SM90_U32x4_STSM_NENS4_39AutoVectorizingCopyWithAssumedAlignmentILi128EEEEEEvvEEEEvNT_6ParamsE --------------------------
	.section	.text._ZN7cutlass13device_kernelINS_4gemm6kernel13GemmUniversalIN4cute5tupleIJiiiiEEENS1_10collective13CollectiveMmaINS1_35MainloopSm100TmaUmmaWarpSpecializedILi18ELi2ELi4ENS5_IJNS4_1CILi1EEESB_SB_EEEEENS5_IJNSA_ILi64EEENSA_ILi32EEESE_EEENS_10bfloat16_tENS5_IJlSB_lEEESH_SI_NS4_8TiledMMAINS4_8MMA_AtomIJNS4_20SM100_MMA_F16BF16_SSISH_SH_fLi64ELi32ELNS4_4UMMA5MajorE0ELSN_0ELNSM_7ScaleInE0ELSO_0EEEEEENS4_6LayoutISC_NS5_IJNSA_ILi0EEESS_SS_EEEEENS5_IJNS4_10UnderscoreESV_SV_EEEEENS4_13SM90_TMA_LOADENS4_14ComposedLayoutINS4_7SwizzleILi3ELi4ELi3EEENS4_18smem_ptr_flag_bitsILi16EEENSR_INS5_IJNSA_ILi8EEESE_EEENS5_IJSE_SB_EEEEEEEvNS4_8identityESY_S18_vS19_EENS_8epilogue10collective18CollectiveEpilogueINS1B_23Sm100TmaWarpSpecializedILi2ELi1ELi16ELb1ELb0EEEJSG_NS5_IJNSR_ISE_SB_EENSR_ISF_SB_EEEEESH_SI_SH_SI_NS1B_6fusion15FusionCallbacksIS1F_NS1J_17LinearCombinationISH_fSH_fLNS_15FloatRoundStyleE2EEESG_S1I_JEEENS4_5SM1004TMEM4LOAD26SM100_TMEM_LOAD_16dp256b4xESY_NSZ_INS10_ILi2ELi4ELi3EEES13_NSR_INS5_IJS14_SF_EEENS5_IJSF_SB_EEEEEEENS4_17SM75_U32x4_LDSM_NENS4_14SM90_TMA_STOREES1X_NS4_17SM90_U32x4_STSM_NENS4_39AutoVectorizingCopyWithAssumedAlignmentILi128EEEEEEvvEEEEvNT_6ParamsE,"ax",@progbits
	.align	128
.text._ZN7cutlass13device_kernelINS_4gemm6kernel13GemmUniversalIN4cute5tupleIJiiiiEEENS1_10collective13CollectiveMmaINS1_35MainloopSm100TmaUmmaWarpSpecializedILi18ELi2ELi4ENS5_IJNS4_1CILi1EEESB_SB_EEEEENS5_IJNSA_ILi64EEENSA_ILi32EEESE_EEENS_10bfloat16_tENS5_IJlSB_lEEESH_SI_NS4_8TiledMMAINS4_8MMA_AtomIJNS4_20SM100_MMA_F16BF16_SSISH_SH_fLi64ELi32ELNS4_4UMMA5MajorE0ELSN_0ELNSM_7ScaleInE0ELSO_0EEEEEENS4_6LayoutISC_NS5_IJNSA_ILi0EEESS_SS_EEEEENS5_IJNS4_10UnderscoreESV_SV_EEEEENS4_13SM90_TMA_LOADENS4_14ComposedLayoutINS4_7SwizzleILi3ELi4ELi3EEENS4_18smem_ptr_flag_bitsILi16EEENSR_INS5_IJNSA_ILi8EEESE_EEENS5_IJSE_SB_EEEEEEEvNS4_8identityESY_S18_vS19_EENS_8epilogue10collective18CollectiveEpilogueINS1B_23Sm100TmaWarpSpecializedILi2ELi1ELi16ELb1ELb0EEEJSG_NS5_IJNSR_ISE_SB_EENSR_ISF_SB_EEEEESH_SI_SH_SI_NS1B_6fusion15FusionCallbacksIS1F_NS1J_17LinearCombinationISH_fSH_fLNS_15FloatRoundStyleE2EEESG_S1I_JEEENS4_5SM1004TMEM4LOAD26SM100_TMEM_LOAD_16dp256b4xESY_NSZ_INS10_ILi2ELi4ELi3EEES13_NSR_INS5_IJS14_SF_EEENS5_IJSF_SB_EEEEEEENS4_17SM75_U32x4_LDSM_NENS4_14SM90_TMA_STOREES1X_NS4_17SM90_U32x4_STSM_NENS4_39AutoVectorizingCopyWithAssumedAlignmentILi128EEEEEEvvEEEEvNT_6ParamsE:
        .type           _ZN7cutlass13device_kernelINS_4gemm6kernel13GemmUniversalIN4cute5tupleIJiiiiEEENS1_10collective13CollectiveMmaINS1_35MainloopSm100TmaUmmaWarpSpecializedILi18ELi2ELi4ENS5_IJNS4_1CILi1EEESB_SB_EEEEENS5_IJNSA_ILi64EEENSA_ILi32EEESE_EEENS_10bfloat16_tENS5_IJlSB_lEEESH_SI_NS4_8TiledMMAINS4_8MMA_AtomIJNS4_20SM100_MMA_F16BF16_SSISH_SH_fLi64ELi32ELNS4_4UMMA5MajorE0ELSN_0ELNSM_7ScaleInE0ELSO_0EEEEEENS4_6LayoutISC_NS5_IJNSA_ILi0EEESS_SS_EEEEENS5_IJNS4_10UnderscoreESV_SV_EEEEENS4_13SM90_TMA_LOADENS4_14ComposedLayoutINS4_7SwizzleILi3ELi4ELi3EEENS4_18smem_ptr_flag_bitsILi16EEENSR_INS5_IJNSA_ILi8EEESE_EEENS5_IJSE_SB_EEEEEEEvNS4_8identityESY_S18_vS19_EENS_8epilogue10collective18CollectiveEpilogueINS1B_23Sm100TmaWarpSpecializedILi2ELi1ELi16ELb1ELb0EEEJSG_NS5_IJNSR_ISE_SB_EENSR_ISF_SB_EEEEESH_SI_SH_SI_NS1B_6fusion15FusionCallbacksIS1F_NS1J_17LinearCombinationISH_fSH_fLNS_15FloatRoundStyleE2EEESG_S1I_JEEENS4_5SM1004TMEM4LOAD26SM100_TMEM_LOAD_16dp256b4xESY_NSZ_INS10_ILi2ELi4ELi3EEES13_NSR_INS5_IJS14_SF_EEENS5_IJSF_SB_EEEEEEENS4_17SM75_U32x4_LDSM_NENS4_14SM90_TMA_STOREES1X_NS4_17SM90_U32x4_STSM_NENS4_39AutoVectorizingCopyWithAssumedAlignmentILi128EEEEEEvvEEEEvNT_6ParamsE,@function
        .size           _ZN7cutlass13device_kernelINS_4gemm6kernel13GemmUniversalIN4cute5tupleIJiiiiEEENS1_10collective13CollectiveMmaINS1_35MainloopSm100TmaUmmaWarpSpecializedILi18ELi2ELi4ENS5_IJNS4_1CILi1EEESB_SB_EEEEENS5_IJNSA_ILi64EEENSA_ILi32EEESE_EEENS_10bfloat16_tENS5_IJlSB_lEEESH_SI_NS4_8TiledMMAINS4_8MMA_AtomIJNS4_20SM100_MMA_F16BF16_SSISH_SH_fLi64ELi32ELNS4_4UMMA5MajorE0ELSN_0ELNSM_7ScaleInE0ELSO_0EEEEEENS4_6LayoutISC_NS5_IJNSA_ILi0EEESS_SS_EEEEENS5_IJNS4_10UnderscoreESV_SV_EEEEENS4_13SM90_TMA_LOADENS4_14ComposedLayoutINS4_7SwizzleILi3ELi4ELi3EEENS4_18smem_ptr_flag_bitsILi16EEENSR_INS5_IJNSA_ILi8EEESE_EEENS5_IJSE_SB_EEEEEEEvNS4_8identityESY_S18_vS19_EENS_8epilogue10collective18CollectiveEpilogueINS1B_23Sm100TmaWarpSpecializedILi2ELi1ELi16ELb1ELb0EEEJSG_NS5_IJNSR_ISE_SB_EENSR_ISF_SB_EEEEESH_SI_SH_SI_NS1B_6fusion15FusionCallbacksIS1F_NS1J_17LinearCombinationISH_fSH_fLNS_15FloatRoundStyleE2EEESG_S1I_JEEENS4_5SM1004TMEM4LOAD26SM100_TMEM_LOAD_16dp256b4xESY_NSZ_INS10_ILi2ELi4ELi3EEES13_NSR_INS5_IJS14_SF_EEENS5_IJSF_SB_EEEEEEENS4_17SM75_U32x4_LDSM_NENS4_14SM90_TMA_STOREES1X_NS4_17SM90_U32x4_STSM_NENS4_39AutoVectorizingCopyWithAssumedAlignmentILi128EEEEEEvvEEEEvNT_6ParamsE,(.L_x_180 - _ZN7cutlass13device_kernelINS_4gemm6kernel13GemmUniversalIN4cute5tupleIJiiiiEEENS1_10collective13CollectiveMmaINS1_35MainloopSm100TmaUmmaWarpSpecializedILi18ELi2ELi4ENS5_IJNS4_1CILi1EEESB_SB_EEEEENS5_IJNSA_ILi64EEENSA_ILi32EEESE_EEENS_10bfloat16_tENS5_IJlSB_lEEESH_SI_NS4_8TiledMMAINS4_8MMA_AtomIJNS4_20SM100_MMA_F16BF16_SSISH_SH_fLi64ELi32ELNS4_4UMMA5MajorE0ELSN_0ELNSM_7ScaleInE0ELSO_0EEEEEENS4_6LayoutISC_NS5_IJNSA_ILi0EEESS_SS_EEEEENS5_IJNS4_10UnderscoreESV_SV_EEEEENS4_13SM90_TMA_LOADENS4_14ComposedLayoutINS4_7SwizzleILi3ELi4ELi3EEENS4_18smem_ptr_flag_bitsILi16EEENSR_INS5_IJNSA_ILi8EEESE_EEENS5_IJSE_SB_EEEEEEEvNS4_8identityESY_S18_vS19_EENS_8epilogue10collective18CollectiveEpilogueINS1B_23Sm100TmaWarpSpecializedILi2ELi1ELi16ELb1ELb0EEEJSG_NS5_IJNSR_ISE_SB_EENSR_ISF_SB_EEEEESH_SI_SH_SI_NS1B_6fusion15FusionCallbacksIS1F_NS1J_17LinearCombinationISH_fSH_fLNS_15FloatRoundStyleE2EEESG_S1I_JEEENS4_5SM1004TMEM4LOAD26SM100_TMEM_LOAD_16dp256b4xESY_NSZ_INS10_ILi2ELi4ELi3EEES13_NSR_INS5_IJS14_SF_EEENS5_IJSF_SB_EEEEEEENS4_17SM75_U32x4_LDSM_NENS4_14SM90_TMA_STOREES1X_NS4_17SM90_U32x4_STSM_NENS4_39AutoVectorizingCopyWithAssumedAlignmentILi128EEEEEEvvEEEEvNT_6ParamsE)
        .other          _ZN7cutlass13device_kernelINS_4gemm6kernel13GemmUniversalIN4cute5tupleIJiiiiEEENS1_10collective13CollectiveMmaINS1_35MainloopSm100TmaUmmaWarpSpecializedILi18ELi2ELi4ENS5_IJNS4_1CILi1EEESB_SB_EEEEENS5_IJNSA_ILi64EEENSA_ILi32EEESE_EEENS_10bfloat16_tENS5_IJlSB_lEEESH_SI_NS4_8TiledMMAINS4_8MMA_AtomIJNS4_20SM100_MMA_F16BF16_SSISH_SH_fLi64ELi32ELNS4_4UMMA5MajorE0ELSN_0ELNSM_7ScaleInE0ELSO_0EEEEEENS4_6LayoutISC_NS5_IJNSA_ILi0EEESS_SS_EEEEENS5_IJNS4_10UnderscoreESV_SV_EEEEENS4_13SM90_TMA_LOADENS4_14ComposedLayoutINS4_7SwizzleILi3ELi4ELi3EEENS4_18smem_ptr_flag_bitsILi16EEENSR_INS5_IJNSA_ILi8EEESE_EEENS5_IJSE_SB_EEEEEEEvNS4_8identityESY_S18_vS19_EENS_8epilogue10collective18CollectiveEpilogueINS1B_23Sm100TmaWarpSpecializedILi2ELi1ELi16ELb1ELb0EEEJSG_NS5_IJNSR_ISE_SB_EENSR_ISF_SB_EEEEESH_SI_SH_SI_NS1B_6fusion15FusionCallbacksIS1F_NS1J_17LinearCombinationISH_fSH_fLNS_15FloatRoundStyleE2EEESG_S1I_JEEENS4_5SM1004TMEM4LOAD26SM100_TMEM_LOAD_16dp256b4xESY_NSZ_INS10_ILi2ELi4ELi3EEES13_NSR_INS5_IJS14_SF_EEENS5_IJSF_SB_EEEEEEENS4_17SM75_U32x4_LDSM_NENS4_14SM90_TMA_STOREES1X_NS4_17SM90_U32x4_STSM_NENS4_39AutoVectorizingCopyWithAssumedAlignmentILi128EEEEEEvvEEEEvNT_6ParamsE,@"STO_CUDA_ENTRY STV_DEFAULT"
_ZN7cutlass13device_kernelINS_4gemm6kernel13GemmUniversalIN4cute5tupleIJiiiiEEENS1_10collective13CollectiveMmaINS1_35MainloopSm100TmaUmmaWarpSpecializedILi18ELi2ELi4ENS5_IJNS4_1CILi1EEESB_SB_EEEEENS5_IJNSA_ILi64EEENSA_ILi32EEESE_EEENS_10bfloat16_tENS5_IJlSB_lEEESH_SI_NS4_8TiledMMAINS4_8MMA_AtomIJNS4_20SM100_MMA_F16BF16_SSISH_SH_fLi64ELi32ELNS4_4UMMA5MajorE0ELSN_0ELNSM_7ScaleInE0ELSO_0EEEEEENS4_6LayoutISC_NS5_IJNSA_ILi0EEESS_SS_EEEEENS5_IJNS4_10UnderscoreESV_SV_EEEEENS4_13SM90_TMA_LOADENS4_14ComposedLayoutINS4_7SwizzleILi3ELi4ELi3EEENS4_18smem_ptr_flag_bitsILi16EEENSR_INS5_IJNSA_ILi8EEESE_EEENS5_IJSE_SB_EEEEEEEvNS4_8identityESY_S18_vS19_EENS_8epilogue10collective18CollectiveEpilogueINS1B_23Sm100TmaWarpSpecializedILi2ELi1ELi16ELb1ELb0EEEJSG_NS5_IJNSR_ISE_SB_EENSR_ISF_SB_EEEEESH_SI_SH_SI_NS1B_6fusion15FusionCallbacksIS1F_NS1J_17LinearCombinationISH_fSH_fLNS_15FloatRoundStyleE2EEESG_S1I_JEEENS4_5SM1004TMEM4LOAD26SM100_TMEM_LOAD_16dp256b4xESY_NSZ_INS10_ILi2ELi4ELi3EEES13_NSR_INS5_IJS14_SF_EEENS5_IJSF_SB_EEEEEEENS4_17SM75_U32x4_LDSM_NENS4_14SM90_TMA_STOREES1X_NS4_17SM90_U32x4_STSM_NENS4_39AutoVectorizingCopyWithAssumedAlignmentILi128EEEEEEvvEEEEvNT_6ParamsE:
[----:B------:R-:W1:Y:S01]  /*0000*/  LDC R1, c[0x0][0x37c] ;  /* 0x0000df00ff017b82 */ /* 0x000e620000000800 */
[----:B------:R-:W2:Y:S01]  /*0010*/  S2R R86, SR_TID.X ;  /* 0x0000000000567919 */ /* 0x000ea20000002100 */
[----:B------:R-:W3:Y:S01]  /*0020*/  LDCU.64 UR4, c[0x0][0x890] ;  /* 0x00011200ff0477ac */ /* 0x000ee20008000a00 */
[----:B------:R-:W-:Y:S02]  /*0030*/  PRMT R70, RZ, 0x7610, R70 ;  /* 0x00007610ff467816 */ /* 0x000fe40000000046 */
[----:B------:R-:W-:Y:S01]  /*0040*/  ELECT P5, URZ, PT ;  /* 0x0000000000ff782f */ /* 0x000fe200038a0000 */
[----:B------:R-:W4:Y:S01]  /*0050*/  LDCU.64 UR40, c[0x0][0x358] ;  /* 0x00006b00ff2877ac */ /* 0x000f220008000a00 */
[----:B---3--:R-:W-:-:S04]  /*0060*/  UISETP.NE.U32.AND UP0, UPT, UR4, URZ, UPT ;  /* 0x000000ff0400728c */ /* 0x008fc8000bf05070 */
[----:B------:R-:W-:Y:S01]  /*0070*/  UISETP.NE.AND.EX UP0, UPT, UR5, URZ, UPT, UP0 ;  /* 0x000000ff0500728c */ /* 0x000fe2000bf05300 */
[----:B--2---:R-:W-:-:S05]  /*0080*/  SHF.R.U32.HI R75, RZ, 0x5, R86 ;  /* 0x00000005ff4b7819 */ /* 0x004fca0000011656 */
[----:B------:R-:W2:Y:S02]  /*0090*/  SHFL.IDX PT, R0, R75, RZ, 0x1f ;  /* 0x00001fff4b007589 */ /* 0x000ea400000e0000 */
[----:B--2---:R-:W-:Y:S01]  /*00a0*/  R2UR UR8, R0 ;  /* 0x00000000000872ca */ /* 0x004fe200000e0000 */
[----:B-1--4-:R-:W-:-:S14]  /*00b0*/  BRA.U UP0, `(.L_x_0) ;  /* 0x00000001002c7547 */ /* 0x012fdc000b800000 */
[----:B------:R-:W1:Y:S02]  /*00c0*/  LDCU.64 UR6, c[0x0][0x888] ;  /* 0x00011100ff0677ac */ /* 0x000e640008000a00 */
[----:B-1----:R-:W-:-:S04]  /*00d0*/  UISETP.NE.U32.AND UP0, UPT, UR6, URZ, UPT ;  /* 0x000000ff0600728c */ /* 0x002fc8000bf05070 */
[----:B------:R-:W-:-:S09]  /*00e0*/  UISETP.NE.AND.EX UP0, UPT, UR7, URZ, UPT, UP0 ;  /* 0x000000ff0700728c */ /* 0x000fd2000bf05300 */
[----:B------:R-:W-:Y:S05]  /*00f0*/  BRA.U !UP0, `(.L_x_1) ;  /* 0x0000000108107547 */ /* 0x000fea000b800000 */
[----:B------:R-:W1:Y:S02]  /*0100*/  LDC.64 R2, c[0x0][0x888] ;  /* 0x00022200ff027b82 */ /* 0x000e640000000a00 */
[----:B-1----:R1:W5:Y:S01]  /*0110*/  LDG.E R35, desc[UR40][R2.64] ;  /* 0x0000002802237981 */ /* 0x002362000c1e1900 */
[----:B------:R-:W-:Y:S01]  /*0120*/  HFMA2 R70, -RZ, RZ, 0, 5.9604644775390625e-08 ;  /* 0x00000001ff467431 */ /* 0x000fe200000001ff */
[----:B------:R-:W-:Y:S05]  /*0130*/  BRA `(.L_x_0) ;  /* 0x00000000000c7947 */ /* 0x000fea0003800000 */
.L_x_1:
[----:B------:R-:W1:Y:S01]  /*0140*/  LDCU UR6, c[0x0][0x880] ;  /* 0x00011000ff0677ac */ /* 0x000e620008000800 */
[----:B------:R-:W-:Y:S01]  /*0150*/  HFMA2 R70, -RZ, RZ, 0, 5.9604644775390625e-08 ;  /* 0x00000001ff467431 */ /* 0x000fe200000001ff */
[----:B-1----:R-:W-:-:S07]  /*0160*/  MOV R35, UR6 ;  /* 0x0000000600237c02 */ /* 0x002fce0008000f00 */
.L_x_0:
[----:B------:R-:W2:Y:S02]  /*0170*/  LDCU.64 UR6, c[0x0][0x8b0] ;  /* 0x00011600ff0677ac */ /* 0x000ea40008000a00 */
[----:B--2---:R-:W-:-:S04]  /*0180*/  UISETP.NE.U32.AND UP0, UPT, UR6, URZ, UPT ;  /* 0x000000ff0600728c */ /* 0x004fc8000bf05070 */
[----:B------:R-:W-:-:S09]  /*0190*/  UISETP.NE.AND.EX UP0, UPT, UR7, URZ, UPT, UP0 ;  /* 0x000000ff0700728c */ /* 0x000fd2000bf05300 */
[----:B------:R-:W-:Y:S05]  /*01a0*/  BRA.U UP0, `(.L_x_2) ;  /* 0x0000000100247547 */ /* 0x000fea000b800000 */
[----:B------:R-:W2:Y:S02]  /*01b0*/  LDCU.64 UR6, c[0x0][0x8a8] ;  /* 0x00011500ff0677ac */ /* 0x000ea40008000a00 */
[----:B--2---:R-:W-:-:S04]  /*01c0*/  UISETP.NE.U32.AND UP0, UPT, UR6, URZ, UPT ;  /* 0x000000ff0600728c */ /* 0x004fc8000bf05070 */
[----:B------:R-:W-:-:S09]  /*01d0*/  UISETP.NE.AND.EX UP0, UPT, UR7, URZ, UPT, UP0 ;  /* 0x000000ff0700728c */ /* 0x000fd2000bf05300 */
[----:B------:R-:W-:Y:S05]  /*01e0*/  BRA.U !UP0, `(.L_x_3) ;  /* 0x00000001080c7547 */ /* 0x000fea000b800000 */
[----:B-1----:R-:W1:Y:S02]  /*01f0*/  LDC.64 R2, c[0x0][0x8a8] ;  /* 0x00022a00ff027b82 */ /* 0x002e640000000a00 */
[----:B-1----:R2:W5:Y:S01]  /*0200*/  LDG.E R33, desc[UR40][R2.64] ;  /* 0x0000002802217981 */ /* 0x002562000c1e1900 */
[----:B------:R-:W-:Y:S05]  /*0210*/  BRA `(.L_x_2) ;  /* 0x0000000000087947 */ /* 0x000fea0003800000 */
.L_x_3:
[----:B------:R-:W2:Y:S02]  /*0220*/  LDCU UR6, c[0x0][0x8a0] ;  /* 0x00011400ff0677ac */ /* 0x000ea40008000800 */
[----:B--2---:R-:W-:Y:S02]  /*0230*/  MOV R33, UR6 ;  /* 0x0000000600217c02 */ /* 0x004fe40008000f00 */
.L_x_2:
[----:B------:R-:W-:Y:S01]  /*0240*/  IMAD.U32 R0, RZ, RZ, UR8 ;  /* 0x00000008ff007e24 */ /* 0x000fe2000f8e00ff */
[----:B------:R-:W-:Y:S04]  /*0250*/  BSSY.RECONVERGENT B0, `(.L_x_4) ;  /* 0x000000c000007945 */ /* 0x000fe80003800200 */
[C---:B------:R-:W-:Y:S02]  /*0260*/  ISETP.NE.OR P1, PT, R0.reuse, 0x1, !P5 ;  /* 0x000000010000780c */ /* 0x040fe40006f25670 */
[----:B------:R-:W-:-:S11]  /*0270*/  ISETP.NE.OR P0, PT, R0, 0x3, !P5 ;  /* 0x000000030000780c */ /* 0x000fd60006f05670 */
[----:B------:R-:W-:Y:S05]  /*0280*/  @P1 BRA `(.L_x_5) ;  /* 0x0000000000201947 */ /* 0x000fea0003800000 */
[----:B------:R-:W3:Y:S02]  /*0290*/  LDCU.64 UR6, c[0x0][0x348] ;  /* 0x00006900ff0677ac */ /* 0x000ee40008000a00 */
[----:B---3--:R-:W-:Y:S02]  /*02a0*/  UIADD3 UR10, UP1, UPT, UR6, 0x80, URZ ;  /* 0x00000080060a7890 */ /* 0x008fe4000ff3e0ff */
[----:B------:R-:W-:Y:S02]  /*02b0*/  UIADD3 UR6, UP0, UPT, UR6, 0x180, URZ ;  /* 0x0000018006067890 */ /* 0x000fe4000ff1e0ff */
[----:B------:R-:W-:Y:S02]  /*02c0*/  UIADD3.X UR11, UPT, UPT, URZ, UR7, URZ, UP1, !UPT ;  /* 0x00000007ff0b7290 */ /* 0x000fe40008ffe4ff */
[----:B------:R-:W-:-:S07]  /*02d0*/  UIADD3.X UR7, UPT, UPT, URZ, UR7, URZ, UP0, !UPT ;  /* 0x00000007ff077290 */ /* 0x000fce00087fe4ff */
[----:B------:R3:W-:Y:S02]  /*02e0*/  UTMACCTL.PF [UR10] ;  /* 0x000000000a0079b9 */ /* 0x0007e40008040000 */
[----:B------:R3:W-:Y:S02]  /*02f0*/  UTMACCTL.PF [UR6] ;  /* 0x00000000060079b9 */ /* 0x0007e40008040000 */
[----:B---3--:R-:W-:Y:S01]  /*0300*/  NOP ;  /* 0x0000000000007918 */ /* 0x008fe20000000000 */
.L_x_5:
[----:B------:R-:W-:Y:S05]  /*0310*/  BSYNC.RECONVERGENT B0 ;  /* 0x0000000000007941 */ /* 0x000fea0003800200 */
.L_x_4:
[----:B------:R-:W-:Y:S04]  /*0320*/  BSSY.RECONVERGENT B0, `(.L_x_6) ;  /* 0x000000a000007945 */ /* 0x000fe80003800200 */
        /* <DEDUP_REMOVED lines=9> */
.L_x_7:
[----:B------:R-:W-:Y:S05]  /*03c0*/  BSYNC.RECONVERGENT B0 ;  /* 0x0000000000007941 */ /* 0x000fea0003800200 */
.L_x_6:
[----:B------:R-:W3:Y:S01]  /*03d0*/  LDCU.64 UR6, c[0x0][0x888] ;  /* 0x00011100ff0677ac */ /* 0x000ee20008000a00 */
[----:B------:R-:W-:Y:S02]  /*03e0*/  UISETP.EQ.U32.AND UP1, UPT, UR4, URZ, UPT ;  /* 0x000000ff0400728c */ /* 0x000fe4000bf22070 */
[----:B------:R-:W-:Y:S02]  /*03f0*/  UPLOP3.LUT UP2, UPT, UPT, UPT, UPT, 0x80, 0x8 ;  /* 0x000000000008789c */ /* 0x000fe40003f4f070 */
[----:B---3--:R-:W-:-:S04]  /*0400*/  UISETP.NE.U32.AND UP0, UPT, UR6, URZ, UPT ;  /* 0x000000ff0600728c */ /* 0x008fc8000bf05070 */
[----:B------:R-:W-:-:S04]  /*0410*/  UISETP.NE.AND.EX UP0, UPT, UR7, URZ, UPT, UP0 ;  /* 0x000000ff0700728c */ /* 0x000fc8000bf05300 */
[----:B------:R-:W-:-:S04]  /*0420*/  UISETP.EQ.OR.EX UP3, UPT, UR5, URZ, !UP0, UP1 ;  /* 0x000000ff0500728c */ /* 0x000fc8000c762710 */
[----:B------:R-:W-:-:S05]  /*0430*/  UP2UR UR46, UPR, URZ, 0x8 ;  /* 0x00000008ff2e7883 */ /* 0x000fca0008000000 */
[----:B------:R-:W-:Y:S07]  /*0440*/  BRA.U !UP3, `(.L_x_8) ;  /* 0x000000010b207547 */ /* 0x000fee000b800000 */
[----:B------:R-:W-:Y:S01]  /*0450*/  UISETP.NE.U32.AND UP2, UPT, UR4, URZ, UPT ;  /* 0x000000ff0400728c */ /* 0x000fe2000bf45070 */
[----:B-----5:R-:W-:Y:S01]  /*0460*/  FSETP.NEU.AND P0, PT, R35, RZ, PT ;  /* 0x000000ff2300720b */ /* 0x020fe20003f0d000 */
[----:B------:R-:W-:Y:S02]  /*0470*/  USEL UR4, URZ, 0xffffffff, UP0 ;  /* 0xffffffffff047887 */ /* 0x000fe40008000000 */
[----:B------:R-:W-:-:S10]  /*0480*/  UISETP.NE.AND.EX UP2, UPT, UR5, URZ, UPT, UP2 ;  /* 0x000000ff0500728c */ /* 0x000fd4000bf45320 */
[----:B------:R-:W-:Y:S01]  /*0490*/  VOTEU.ANY UP1, P0 ;  /* 0x0000000000ff7886 */ /* 0x000fe20000020100 */
[----:B------:R-:W-:-:S04]  /*04a0*/  @!UP2 USEL UR4, URZ, 0xffffffff, UP1 ;  /* 0xffffffffff04a887 */ /* 0x000fc80008800000 */
[----:B------:R-:W-:-:S04]  /*04b0*/  ULOP3.LUT UR4, UR4, 0x1, URZ, 0xc0, !UPT ;  /* 0x0000000104047892 */ /* 0x000fc8000f8ec0ff */
[----:B------:R-:W-:-:S11]  /*04c0*/  UISETP.NE.U32.AND UP2, UPT, UR4, 0x1, UPT ;  /* 0x000000010400788c */ /* 0x000fd6000bf45070 */
.L_x_8:
[----:B-12---:R-:W1:Y:S01]  /*04d0*/  SHFL.IDX PT, R2, R75, RZ, 0x1f ;  /* 0x00001fff4b027589 */ /* 0x006e6200000e0000 */
[----:B------:R-:W-:-:S04]  /*04e0*/  UISETP.NE.AND UP1, UPT, UR8, 0x2, UPT ;  /* 0x000000020800788c */ /* 0x000fc8000bf25270 */
[----:B------:R-:W-:Y:S01]  /*04f0*/  USEL UR6, URZ, 0x1, UP1 ;  /* 0x00000001ff067887 */ /* 0x000fe20008800000 */
[----:B-1----:R-:W-:-:S13]  /*0500*/  ISETP.NE.AND P0, PT, R2, RZ, PT ;  /* 0x000000ff0200720c */ /* 0x002fda0003f05270 */
[----:B------:R-:W-:Y:S05]  /*0510*/  @P0 BRA `(.L_x_9) ;  /* 0x0000000000c40947 */ /* 0x000fea0003800000 */
[----:B------:R-:W-:Y:S01]  /*0520*/  ELECT P0, URZ, PT ;  /* 0x0000000000ff782f */ /* 0x000fe20003800000 */
[----:B------:R-:W-:-:S12]  /*0530*/  BSSY.RECONVERGENT B0, `(.L_x_9) ;  /* 0x000002f000007945 */ /* 0x000fd80003800200 */
[----:B------:R-:W-:Y:S05]  /*0540*/  @!P0 BRA `(.L_x_10) ;  /* 0x0000000000b48947 */ /* 0x000fea0003800000 */
[----:B------:R-:W1:Y:S01]  /*0550*/  S2UR UR5, SR_CgaCtaId ;  /* 0x00000000000579c3 */ /* 0x000e620000008800 */
[----:B------:R-:W-:Y:S01]  /*0560*/  UMOV UR7, 0x400 ;  /* 0x0000040000077882 */ /* 0x000fe20000000000 */
[----:B------:R-:W-:Y:S02]  /*0570*/  UMOV UR4, 0x1 ;  /* 0x0000000100047882 */ /* 0x000fe40000000000 */
[----:B------:R-:W-:-:S04]  /*0580*/  UIADD3 UR10, UPT, UPT, -UR4, 0x100000, URZ ;  /* 0x00100000040a7890 */ /* 0x000fc8000fffe1ff */
[----:B------:R-:W-:Y:S02]  /*0590*/  USHF.L.U32 UR11, UR10, 0xb, URZ ;  /* 0x0000000b0a0b7899 */ /* 0x000fe400080006ff */
[----:B------:R-:W-:Y:S02]  /*05a0*/  USHF.L.U32 UR10, UR10, 0x1, URZ ;  /* 0x000000010a0a7899 */ /* 0x000fe400080006ff */
[----:B-1----:R-:W-:Y:S01]  /*05b0*/  ULEA UR5, UR5, UR7, 0x18 ;  /* 0x0000000705057291 */ /* 0x002fe2000f8ec0ff */
[----:B------:R-:W1:Y:S11]  /*05c0*/  FENCE.VIEW.ASYNC.S ;  /* 0x00000000000073c6 */ /* 0x000e760000000000 */
[----:B-1----:R1:W2:Y:S01]  /*05d0*/  SYNCS.EXCH.64 URZ, [UR5], UR10 ;  /* 0x0000000a05ff75b2 */ /* 0x0022a20008000100 */
[----:B------:R1:W3:Y:S01]  /*05e0*/  SYNCS.EXCH.64 URZ, [UR5+0x90], UR10 ;  /* 0x0000900a05ff75b2 */ /* 0x0002e20008000100 */
[----:B------:R1:W4:Y:S01]  /*05f0*/  SYNCS.EXCH.64 URZ, [UR5+0x8], UR10 ;  /* 0x0000080a05ff75b2 */ /* 0x0003220008000100 */
[----:B------:R1:W1:Y:S01]  /*0600*/  SYNCS.EXCH.64 URZ, [UR5+0x98], UR10 ;  /* 0x0000980a05ff75b2 */ /* 0x0002620008000100 */
        /* <DEDUP_REMOVED lines=32> */
[----:B--234-:R-:W-:Y:S01]  /*0810*/  NOP ;  /* 0x0000000000007918 */ /* 0x01cfe20000000000 */
.L_x_10:
[----:B-1----:R-:W-:Y:S05]  /*0820*/  BSYNC.RECONVERGENT B0 ;  /* 0x0000000000007941 */ /* 0x002fea0003800200 */
.L_x_9:
[----:B------:R-:W1:Y:S01]  /*0830*/  SHFL.IDX PT, R2, R75, RZ, 0x1f ;  /* 0x00001fff4b027589 */ /* 0x000e6200000e0000 */
[----:B------:R-:W-:Y:S01]  /*0840*/  NOP ;  /* 0x0000000000007918 */ /* 0x000fe20000000000 */
[----:B-1----:R-:W-:-:S13]  /*0850*/  ISETP.NE.AND P0, PT, R2, 0x1, PT ;  /* 0x000000010200780c */ /* 0x002fda0003f05270 */
[----:B------:R-:W-:Y:S05]  /*0860*/  @P0 BRA `(.L_x_11) ;  /* 0x0000000000480947 */ /* 0x000fea0003800000 */
[----:B------:R-:W1:Y:S01]  /*0870*/  S2UR UR7, SR_CgaCtaId ;  /* 0x00000000000779c3 */ /* 0x000e620000008800 */
[----:B------:R-:W-:Y:S01]  /*0880*/  UMOV UR9, 0x400 ;  /* 0x0000040000097882 */ /* 0x000fe20000000000 */
[----:B------:R-:W-:Y:S01]  /*0890*/  UMOV UR5, 0x20 ;  /* 0x0000002000057882 */ /* 0x000fe20000000000 */
[----:B------:R-:W-:Y:S01]  /*08a0*/  UMOV UR4, 0x80 ;  /* 0x0000008000047882 */ /* 0x000fe20000000000 */
[----:B------:R-:W-:-:S04]  /*08b0*/  UIADD3 UR10, UPT, UPT, -UR5, 0x100000, URZ ;  /* 0x00100000050a7890 */ /* 0x000fc8000fffe1ff */
[----:B------:R-:W-:Y:S02]  /*08c0*/  USHF.L.U32 UR11, UR10, 0xb, URZ ;  /* 0x0000000b0a0b7899 */ /* 0x000fe400080006ff */
[----:B------:R-:W-:Y:S02]  /*08d0*/  USHF.L.U32 UR10, UR10, 0x1, URZ ;  /* 0x000000010a0a7899 */ /* 0x000fe400080006ff */
[----:B------:R-:W-:-:S04]  /*08e0*/  UIADD3 UR4, UPT, UPT, -UR4, 0x100000, URZ ;  /* 0x0010000004047890 */ /* 0x000fc8000fffe1ff */
[----:B------:R-:W-:Y:S02]  /*08f0*/  USHF.L.U32 UR5, UR4, 0xb, URZ ;  /* 0x0000000b04057899 */ /* 0x000fe400080006ff */
[----:B------:R-:W-:Y:S01]  /*0900*/  USHF.L.U32 UR4, UR4, 0x1, URZ ;  /* 0x0000000104047899 */ /* 0x000fe200080006ff */
[----:B------:R-:W-:Y:S01]  /*0910*/  ELECT P0, URZ, PT ;  /* 0x0000000000ff782f */ /* 0x000fe20003800000 */
[----:B-1----:R-:W-:Y:S01]  /*0920*/  ULEA UR7, UR7, UR9, 0x18 ;  /* 0x0000000907077291 */ /* 0x002fe2000f8ec0ff */
[----:B------:R-:W1:Y:S11]  /*0930*/  FENCE.VIEW.ASYNC.S ;  /* 0x00000000000073c6 */ /* 0x000e760000000000 */
[----:B-1----:R1:W2:Y:S01]  /*0940*/  SYNCS.EXCH.64 URZ, [UR7+0x120], UR10 ;  /* 0x0001200a07ff75b2 */ /* 0x0022a20008000100 */
[----:B------:R1:W3:Y:S01]  /*0950*/  SYNCS.EXCH.64 URZ, [UR7+0x130], UR4 ;  /* 0x0001300407ff75b2 */ /* 0x0002e20008000100 */
[----:B------:R1:W4:Y:S01]  /*0960*/  SYNCS.EXCH.64 URZ, [UR7+0x128], UR10 ;  /* 0x0001280a07ff75b2 */ /* 0x0003220008000100 */
[----:B------:R1:W1:Y:S01]  /*0970*/  SYNCS.EXCH.64 URZ, [UR7+0x138], UR4 ;  /* 0x0001380407ff75b2 */ /* 0x0002620008000100 */
[----:B------:R-:W-:Y:S01]  /*0980*/  NOP ;  /* 0x0000000000007918 */ /* 0x000fe20000000000 */
.L_x_11:
[----:B------:R-:W2:Y:S01]  /*0990*/  SHFL.IDX PT, R2, R75, RZ, 0x1f ;  /* 0x00001fff4b027589 */ /* 0x000ea200000e0000 */
[----:B------:R-:W-:Y:S01]  /*09a0*/  NOP ;  /* 0x0000000000007918 */ /* 0x000fe20000000000 */
[----:B--2---:R-:W-:-:S13]  /*09b0*/  ISETP.NE.AND P0, PT, R2, 0x3, PT ;  /* 0x000000030200780c */ /* 0x004fda0003f05270 */
[----:B------:R-:W-:Y:S05]  /*09c0*/  @P0 BRA `(.L_x_12) ;  /* 0x0000000000300947 */ /* 0x000fea0003800000 */
[----:B-1----:R-:W1:Y:S01]  /*09d0*/  S2UR UR5, SR_CgaCtaId ;  /* 0x00000000000579c3 */ /* 0x002e620000008800 */
[----:B------:R-:W-:Y:S01]  /*09e0*/  UMOV UR7, 0x400 ;  /* 0x0000040000077882 */ /* 0x000fe20000000000 */
[----:B------:R-:W-:Y:S01]  /*09f0*/  UMOV UR4, 0x20 ;  /* 0x0000002000047882 */ /* 0x000fe20000000000 */
[----:B------:R-:W-:Y:S01]  /*0a00*/  ELECT P0, URZ, PT ;  /* 0x0000000000ff782f */ /* 0x000fe20003800000 */
[----:B------:R-:W-:-:S04]  /*0a10*/  UIADD3 UR10, UPT, UPT, -UR4, 0x100000, URZ ;  /* 0x00100000040a7890 */ /* 0x000fc8000fffe1ff */
[----:B------:R-:W-:Y:S02]  /*0a20*/  USHF.L.U32 UR11, UR10, 0xb, URZ ;  /* 0x0000000b0a0b7899 */ /* 0x000fe400080006ff */
[----:B------:R-:W-:Y:S02]  /*0a30*/  USHF.L.U32 UR10, UR10, 0x1, URZ ;  /* 0x000000010a0a7899 */ /* 0x000fe400080006ff */
[----:B-1----:R-:W-:Y:S01]  /*0a40*/  ULEA UR5, UR5, UR7, 0x18 ;  /* 0x0000000705057291 */ /* 0x002fe2000f8ec0ff */
[----:B------:R-:W1:Y:S11]  /*0a50*/  FENCE.VIEW.ASYNC.S ;  /* 0x00000000000073c6 */ /* 0x000e760000000000 */
[----:B-1----:R2:W1:Y:S01]  /*0a60*/  SYNCS.EXCH.64 URZ, [UR5+0x140], UR10 ;  /* 0x0001400a05ff75b2 */ /* 0x0024620008000100 */
[----:B------:R2:W1:Y:S02]  /*0a70*/  SYNCS.EXCH.64 URZ, [UR5+0x148], UR10 ;  /* 0x0001480a05ff75b2 */ /* 0x0004640008000100 */
[----:B--2---:R-:W-:Y:S01]  /*0a80*/  NOP ;  /* 0x0000000000007918 */ /* 0x004fe20000000000 */
.L_x_12:
[----:B------:R-:W2:Y:S01]  /*0a90*/  SHFL.IDX PT, R2, R75, RZ, 0x1f ;  /* 0x00001fff4b027589 */ /* 0x000ea200000e0000 */
[----:B------:R-:W-:Y:S01]  /*0aa0*/  NOP ;  /* 0x0000000000007918 */ /* 0x000fe20000000000 */
[----:B--2---:R-:W-:-:S13]  /*0ab0*/  ISETP.NE.AND P0, PT, R2, 0x4, PT ;  /* 0x000000040200780c */ /* 0x004fda0003f05270 */
[----:B------:R-:W-:Y:S05]  /*0ac0*/  @P0 BRA `(.L_x_13) ;  /* 0x00000000004c0947 */ /* 0x000fea0003800000 */
[----:B-1----:R-:W1:Y:S01]  /*0ad0*/  S2UR UR5, SR_CgaCtaId ;  /* 0x00000000000579c3 */ /* 0x002e620000008800 */
[----:B------:R-:W-:Y:S01]  /*0ae0*/  UMOV UR9, 0x100 ;  /* 0x0000010000097882 */ /* 0x000fe20000000000 */
[----:B------:R-:W-:Y:S01]  /*0af0*/  UMOV UR7, 0x400 ;  /* 0x0000040000077882 */ /* 0x000fe20000000000 */
[----:B------:R-:W-:Y:S01]  /*0b00*/  USEL UR9, UR9, 0xe0, UP2 ;  /* 0x000000e009097887 */ /* 0x000fe20009000000 */
[----:B------:R-:W-:Y:S01]  /*0b10*/  UMOV UR4, 0x1 ;  /* 0x0000000100047882 */ /* 0x000fe20000000000 */
[----:B------:R-:W-:Y:S01]  /*0b20*/  ELECT P0, URZ, PT ;  /* 0x0000000000ff782f */ /* 0x000fe20003800000 */
[----:B------:R-:W-:-:S04]  /*0b30*/  UIADD3 UR10, UPT, UPT, -UR4, 0x100000, URZ ;  /* 0x00100000040a7890 */ /* 0x000fc8000fffe1ff */
[----:B------:R-:W-:Y:S02]  /*0b40*/  USHF.L.U32 UR11, UR10, 0xb, URZ ;  /* 0x0000000b0a0b7899 */ /* 0x000fe400080006ff */
[----:B------:R-:W-:Y:S02]  /*0b50*/  USHF.L.U32 UR10, UR10, 0x1, URZ ;  /* 0x000000010a0a7899 */ /* 0x000fe400080006ff */
[----:B------:R-:W-:-:S04]  /*0b60*/  UIADD3 UR12, UPT, UPT, -UR9, 0x100000, URZ ;  /* 0x00100000090c7890 */ /* 0x000fc8000fffe1ff */
[----:B------:R-:W-:Y:S02]  /*0b70*/  USHF.L.U32 UR13, UR12, 0xb, URZ ;  /* 0x0000000b0c0d7899 */ /* 0x000fe400080006ff */
[----:B------:R-:W-:Y:S02]  /*0b80*/  USHF.L.U32 UR12, UR12, 0x1, URZ ;  /* 0x000000010c0c7899 */ /* 0x000fe400080006ff */
[----:B-1----:R-:W-:Y:S01]  /*0b90*/  ULEA UR5, UR5, UR7, 0x18 ;  /* 0x0000000705057291 */ /* 0x002fe2000f8ec0ff */
[----:B------:R-:W1:Y:S11]  /*0ba0*/  FENCE.VIEW.ASYNC.S ;  /* 0x00000000000073c6 */ /* 0x000e760000000000 */
[----:B-1----:R2:W1:Y:S01]  /*0bb0*/  SYNCS.EXCH.64 URZ, [UR5+0x150], UR10 ;  /* 0x0001500a05ff75b2 */ /* 0x0024620008000100 */
[----:B------:R2:W1:Y:S01]  /*0bc0*/  SYNCS.EXCH.64 URZ, [UR5+0x160], UR12 ;  /* 0x0001600c05ff75b2 */ /* 0x0004620008000100 */
[----:B------:R2:W1:Y:S01]  /*0bd0*/  SYNCS.EXCH.64 URZ, [UR5+0x158], UR10 ;  /* 0x0001580a05ff75b2 */ /* 0x0004620008000100 */
[----:B------:R2:W1:Y:S02]  /*0be0*/  SYNCS.EXCH.64 URZ, [UR5+0x168], UR12 ;  /* 0x0001680c05ff75b2 */ /* 0x0004640008000100 */
[----:B--2---:R-:W-:Y:S01]  /*0bf0*/  NOP ;  /* 0x0000000000007918 */ /* 0x004fe20000000000 */
.L_x_13:
[----:B------:R-:W2:Y:S01]  /*0c00*/  SHFL.IDX PT, R2, R75, RZ, 0x1f ;  /* 0x00001fff4b027589 */ /* 0x000ea200000e0000 */
[----:B------:R-:W-:Y:S01]  /*0c10*/  NOP ;  /* 0x0000000000007918 */ /* 0x000fe20000000000 */
[----:B--2---:R-:W-:-:S13]  /*0c20*/  ISETP.NE.AND P0, PT, R2, 0x5, PT ;  /* 0x000000050200780c */ /* 0x004fda0003f05270 */
[----:B------:R-:W-:Y:S05]  /*0c30*/  @P0 BRA `(.L_x_14) ;  /* 0x0000000000580947 */ /* 0x000fea0003800000 */
[----:B-1----:R-:W1:Y:S01]  /*0c40*/  S2UR UR7, SR_CgaCtaId ;  /* 0x00000000000779c3 */ /* 0x002e620000008800 */
        /* <DEDUP_REMOVED lines=12> */
[----:B-1----:R2:W1:Y:S01]  /*0d10*/  SYNCS.EXCH.64 URZ, [UR7+0x170], UR10 ;  /* 0x0001700a07ff75b2 */ /* 0x0024620008000100 */
[----:B------:R2:W1:Y:S01]  /*0d20*/  SYNCS.EXCH.64 URZ, [UR7+0x190], UR4 ;  /* 0x0001900407ff75b2 */ /* 0x0004620008000100 */
[----:B------:R2:W1:Y:S01]  /*0d30*/  SYNCS.EXCH.64 URZ, [UR7+0x178], UR10 ;  /* 0x0001780a07ff75b2 */ /* 0x0004620008000100 */
[----:B------:R2:W1:Y:S01]  /*0d40*/  SYNCS.EXCH.64 URZ, [UR7+0x198], UR4 ;  /* 0x0001980407ff75b2 */ /* 0x0004620008000100 */
[----:B------:R2:W1:Y:S01]  /*0d50*/  SYNCS.EXCH.64 URZ, [UR7+0x180], UR10 ;  /* 0x0001800a07ff75b2 */ /* 0x0004620008000100 */
[----:B------:R2:W1:Y:S01]  /*0d60*/  SYNCS.EXCH.64 URZ, [UR7+0x1a0], UR4 ;  /* 0x0001a00407ff75b2 */ /* 0x0004620008000100 */
[----:B------:R2:W1:Y:S01]  /*0d70*/  SYNCS.EXCH.64 URZ, [UR7+0x188], UR10 ;  /* 0x0001880a07ff75b2 */ /* 0x0004620008000100 */
[----:B------:R2:W1:Y:S02]  /*0d80*/  SYNCS.EXCH.64 URZ, [UR7+0x1a8], UR4 ;  /* 0x0001a80407ff75b2 */ /* 0x0004640008000100 */
[----:B--2---:R-:W-:Y:S01]  /*0d90*/  NOP ;  /* 0x0000000000007918 */ /* 0x004fe20000000000 */
.L_x_14:
        /* <DEDUP_REMOVED lines=18> */
.L_x_15:
[----:B-1----:R-:W1:Y:S01]  /*0ec0*/  S2UR UR5, SR_CTAID.X ;  /* 0x00000000000579c3 */ /* 0x002e620000002500 */
[----:B------:R-:W-:-:S05]  /*0ed0*/  CS2R.32 R69, SR_CgaSize ;  /* 0x0000000000457805 */ /* 0x000fca0000008a00 */
[----:B------:R-:W-:-:S05]  /*0ee0*/  IMAD R69, R69, -0xa0, RZ ;  /* 0xffffff6045457824 */ /* 0x000fca00078e02ff */
[----:B------:R-:W-:-:S14]  /*0ef0*/  R2UR UR9, R69 ;  /* 0x00000000450972ca */ /* 0x000fdc00000e0000 */
[----:B------:R-:W2:Y:S01]  /*0f00*/  LDCU UR9, c[0x0][UR9+0x2b0] ;  /* 0x00005600090977ac */ /* 0x000ea20008000800 */
[----:B------:R-:W-:Y:S01]  /*0f10*/  NOP ;  /* 0x0000000000007918 */ /* 0x000fe20000000000 */
[----:B------:R-:W-:-:S05]  /*0f20*/  CS2R.32 R69, SR_CgaSize ;  /* 0x0000000000457805 */ /* 0x000fca0000008a00 */
[----:B------:R-:W-:-:S05]  /*0f30*/  IMAD R69, R69, -0xa0, RZ ;  /* 0xffffff6045457824 */ /* 0x000fca00078e02ff */
[----:B------:R-:W-:-:S14]  /*0f40*/  R2UR UR7, R69 ;  /* 0x00000000450772ca */ /* 0x000fdc00000e0000 */
[----:B------:R-:W3:Y:S01]  /*0f50*/  LDCU UR7, c[0x0][UR7+0x2b4] ;  /* 0x00005680070777ac */ /* 0x000ee20008000800 */
[----:B------:R-:W4:Y:S08]  /*0f60*/  S2UR UR4, SR_CTAID.Y ;  /* 0x00000000000479c3 */ /* 0x000f300000002600 */
[----:B------:R-:W3:Y:S01]  /*0f70*/  LDC R9, c[0x0][0xb24] ;  /* 0x0002c900ff097b82 */ /* 0x000ee20000000800 */
[----:B-1----:R-:W-:-:S02]  /*0f80*/  I2FP.F32.U32 R4, UR5 ;  /* 0x0000000500047c45 */ /* 0x002fc40008201000 */
[----:B------:R-:W-:-:S05]  /*0f90*/  CS2R.32 R5, SR_CgaSize ;  /* 0x0000000000057805 */ /* 0x000fca0000008a00 */
[----:B------:R-:W-:-:S06]  /*0fa0*/  IMAD R5, R5, -0xa0, RZ ;  /* 0xffffff6005057824 */ /* 0x000fcc00078e02ff */
[----:B------:R-:W1:Y:S01]  /*0fb0*/  LDC R5, c[0x0][R5+0x2a0] ;  /* 0x0000a80005057b82 */ /* 0x000e620000000800 */
[----:B------:R-:W-:Y:S01]  /*0fc0*/  MOV R69, UR5 ;  /* 0x0000000500457c02 */ /* 0x000fe20008000f00 */
[----:B--2---:R-:W-:Y:S01]  /*0fd0*/  FMUL R4, R4, UR9 ;  /* 0x0000000904047c20 */ /* 0x004fe20008400000 */
[----:B----4-:R-:W-:Y:S02]  /*0fe0*/  I2FP.F32.U32 R2, UR4 ;  /* 0x0000000400027c45 */ /* 0x010fe40008201000 */
[----:B------:R-:W-:-:S05]  /*0ff0*/  CS2R.32 R3, SR_CgaSize ;  /* 0x0000000000037805 */ /* 0x000fca0000008a00 */
[----:B------:R-:W-:-:S06]  /*1000*/  IMAD R3, R3, -0xa0, RZ ;  /* 0xffffff6003037824 */ /* 0x000fcc00078e02ff */
[----:B------:R-:W2:Y:S01]  /*1010*/  LDC R3, c[0x0][R3+0x2a4] ;  /* 0x0000a90003037b82 */ /* 0x000ea20000000800 */
[----:B------:R-:W4:Y:S01]  /*1020*/  F2I.U32.TRUNC.NTZ R68, R4 ;  /* 0x0000000400447305 */ /* 0x000f22000020f000 */
[----:B------:R-:W-:Y:S01]  /*1030*/  MOV R63, UR4 ;  /* 0x00000004003f7c02 */ /* 0x000fe20008000f00 */
[----:B---3--:R-:W-:-:S05]  /*1040*/  FMUL R2, R2, UR7 ;  /* 0x0000000702027c20 */ /* 0x008fca0008400000 */
[----:B------:R-:W-:Y:S01]  /*1050*/  BAR.SYNC.DEFER_BLOCKING 0x0 ;  /* 0x0000000000007b1d */ /* 0x000fe20000010000 */
[----:B------:R-:W-:-:S05]  /*1060*/  ISETP.GE.AND P0, PT, R9, 0x1, PT ;  /* 0x000000010900780c */ /* 0x000fca0003f06270 */
[----:B------:R-:W3:Y:S02]  /*1070*/  F2I.U32.TRUNC.NTZ R62, R2 ;  /* 0x00000002003e7305 */ /* 0x000ee4000020f000 */
[----:B------:R-:W2:Y:S01]  /*1080*/  S2UR UR36, SR_CTAID.Z ;  /* 0x00000000002479c3 */ /* 0x000ea20000002700 */
[----:B----4-:R-:W-:-:S05]  /*1090*/  IADD3 R68, PT, PT, -R68, RZ, RZ ;  /* 0x000000ff44447210 */ /* 0x010fca0007ffe1ff */
[----:B-1----:R-:W-:Y:S01]  /*10a0*/  IMAD R68, R5, R68, UR5 ;  /* 0x0000000505447e24 */ /* 0x002fe2000f8e0244 */
[----:B---3--:R-:W-:-:S05]  /*10b0*/  IADD3 R62, PT, PT, -R62, RZ, RZ ;  /* 0x000000ff3e3e7210 */ /* 0x008fca0007ffe1ff */
[----:B--2---:R-:W-:Y:S01]  /*10c0*/  IMAD R62, R3, R62, UR4 ;  /* 0x00000004033e7e24 */ /* 0x004fe2000f8e023e */
[----:B------:R-:W-:Y:S06]  /*10d0*/  @!P0 BRA `(.L_x_16) ;  /* 0x0000000000b88947 */ /* 0x000fec0003800000 */
[----:B------:R-:W1:Y:S01]  /*10e0*/  LDC.64 R4, c[0x0][0xb18] ;  /* 0x0002c600ff047b82 */ /* 0x000e620000000a00 */
[----:B------:R-:W-:-:S07]  /*10f0*/  ISETP.NE.AND P0, PT, R9, 0x1, PT ;  /* 0x000000010900780c */ /* 0x000fce0003f05270 */
[----:B------:R-:W2:Y:S08]  /*1100*/  LDC R10, c[0x0][0xb0c] ;  /* 0x0002c300ff0a7b82 */ /* 0x000eb00000000800 */
[----:B------:R-:W3:Y:S08]  /*1110*/  LDC R11, c[0x0][0x370] ;  /* 0x0000dc00ff0b7b82 */ /* 0x000ef00000000800 */
[----:B------:R-:W4:Y:S01]  /*1120*/  LDC R12, c[0x0][0x374] ;  /* 0x0000dd00ff0c7b82 */ /* 0x000f220000000800 */
[----:B-1----:R-:W-:-:S07]  /*1130*/  ISETP.NE.AND P1, PT, R4, 0x1, PT ;  /* 0x000000010400780c */ /* 0x002fce0003f25270 */
[----:B------:R-:W3:Y:S01]  /*1140*/  LDC.64 R6, c[0x0][0xb10] ;  /* 0x0002c400ff067b82 */ /* 0x000ee20000000a00 */
[----:B--2---:R-:W-:-:S07]  /*1150*/  ISETP.NE.AND P2, PT, R10, 0x1, PT ;  /* 0x000000010a00780c */ /* 0x004fce0003f45270 */
[----:B------:R-:W1:Y:S08]  /*1160*/  LDC R8, c[0x0][0xb20] ;  /* 0x0002c800ff087b82 */ /* 0x000e700000000800 */
[----:B------:R-:W2:Y:S01]  /*1170*/  LDC.64 R2, c[0x0][0xb28] ;  /* 0x0002ca00ff027b82 */ /* 0x000ea20000000a00 */
[----:B----4-:R-:W-:-:S04]  /*1180*/  IMAD.HI.U32 R13, R12, R5, RZ ;  /* 0x000000050c0d7227 */ /* 0x010fc800078e00ff */
[----:B------:R-:W-:-:S04]  /*1190*/  IMAD.HI.U32 R5, R63, R5, RZ ;  /* 0x000000053f057227 */ /* 0x000fc800078e00ff */
[----:B---3--:R-:W-:-:S04]  /*11a0*/  IMAD.HI.U32 R14, R11, R6, RZ ;  /* 0x000000060b0e7227 */ /* 0x008fc800078e00ff */
[----:B------:R-:W-:Y:S01]  /*11b0*/  IMAD.HI.U32 R16, R69, R6, RZ ;  /* 0x0000000645107227 */ /* 0x000fe200078e00ff */
[-C--:B------:R-:W-:Y:S02]  /*11c0*/  @P2 SHF.R.U32.HI R11, RZ, R7.reuse, R14 ;  /* 0x00000007ff0b2219 */ /* 0x080fe4000001160e */
[-C--:B-1----:R-:W-:Y:S02]  /*11d0*/  @P1 SHF.R.U32.HI R12, RZ, R8.reuse, R13 ;  /* 0x00000008ff0c1219 */ /* 0x082fe4000001160d */
[----:B------:R-:W-:Y:S02]  /*11e0*/  SHF.R.U32.HI R8, RZ, R8, R5 ;  /* 0x00000008ff087219 */ /* 0x000fe40000011605 */
[----:B------:R-:W-:Y:S02]  /*11f0*/  SHF.R.U32.HI R16, RZ, R7, R16 ;  /* 0x00000007ff107219 */ /* 0x000fe40000011610 */
[----:B------:R-:W-:Y:S01]  /*1200*/  SEL R5, R63, R8, !P1 ;  /* 0x000000083f057207 */ /* 0x000fe20004800000 */
[----:B--2---:R-:W-:Y:S01]  /*1210*/  IMAD.HI.U32 R14, R12, R2, RZ ;  /* 0x000000020c0e7227 */ /* 0x004fe200078e00ff */
[----:B------:R-:W-:-:S03]  /*1220*/  SEL R7, R69, R16, !P2 ;  /* 0x0000001045077207 */ /* 0x000fc60005000000 */
[----:B------:R-:W-:Y:S01]  /*1230*/  IMAD.HI.U32 R6, R11, R2, RZ ;  /* 0x000000020b067227 */ /* 0x000fe200078e00ff */
[----:B------:R-:W-:-:S04]  /*1240*/  @P0 SHF.R.U32.HI R12, RZ, R3, R14 ;  /* 0x00000003ff0c0219 */ /* 0x000fc8000001160e */
[----:B------:R-:W-:Y:S01]  /*1250*/  @P0 SHF.R.U32.HI R11, RZ, R3, R6 ;  /* 0x00000003ff0b0219 */ /* 0x000fe20000011606 */
[----:B------:R-:W-:-:S04]  /*1260*/  IMAD R12, R12, R9, RZ ;  /* 0x000000090c0c7224 */ /* 0x000fc800078e02ff */
[----:B------:R-:W-:Y:S01]  /*1270*/  IMAD R6, R11, R9, RZ ;  /* 0x000000090b067224 */ /* 0x000fe200078e02ff */
[----:B------:R-:W-:-:S04]  /*1280*/  ISETP.GE.AND P1, PT, R5, R12, PT ;  /* 0x0000000c0500720c */ /* 0x000fc80003f26270 */
[----:B------:R-:W-:Y:S01]  /*1290*/  ISETP.GE.OR P1, PT, R7, R6, P1 ;  /* 0x000000060700720c */ /* 0x000fe20000f26670 */
[----:B------:R-:W-:-:S05]  /*12a0*/  IMAD.HI.U32 R6, R5, R2, RZ ;  /* 0x0000000205067227 */ /* 0x000fca00078e00ff */
[----:B------:R-:W-:-:S04]  /*12b0*/  SHF.R.U32.HI R6, RZ, R3, R6 ;  /* 0x00000003ff067219 */ /* 0x000fc80000011606 */
[----:B------:R-:W-:-:S03]  /*12c0*/  SEL R6, R5, R6, !P0 ;  /* 0x0000000605067207 */ /* 0x000fc60004000000 */
[----:B------:R-:W-:Y:S01]  /*12d0*/  @!P1 IMAD.HI.U32 R8, R7, R2, RZ ;  /* 0x0000000207089227 */ /* 0x000fe200078e00ff */
[----:B------:R-:W-:-:S04]  /*12e0*/  IADD3 R2, PT, PT, -R6, RZ, RZ ;  /* 0x000000ff06027210 */ /* 0x000fc80007ffe1ff */
[----:B------:R-:W-:Y:S01]  /*12f0*/  @!P1 SHF.R.U32.HI R8, RZ, R3, R8 ;  /* 0x00000003ff089219 */ /* 0x000fe20000011608 */
[----:B------:R-:W-:-:S03]  /*1300*/  IMAD R2, R9, R2, R5 ;  /* 0x0000000209027224 */ /* 0x000fc600078e0205 */
[----:B------:R-:W-:Y:S02]  /*1310*/  @!P1 SEL R3, R7, R8, !P0 ;  /* 0x0000000807039207 */ /* 0x000fe40004000000 */
[----:B------:R-:W-:-:S03]  /*1320*/  IADD3 R8, PT, PT, -R5, RZ, RZ ;  /* 0x000000ff05087210 */ /* 0x000fc60007ffe1ff */
[--C-:B------:R-:W-:Y:S02]  /*1330*/  @!P1 IMAD.IADD R6, R6, 0x1, -R3.reuse ;  /* 0x0000000106069824 */ /* 0x100fe400078e0a03 */
[----:B------:R-:W-:Y:S01]  /*1340*/  @!P1 IMAD R3, R2, R11, R3 ;  /* 0x0000000b02039224 */ /* 0x000fe200078e0203 */
[----:B------:R-:W-:Y:S01]  /*1350*/  IADD3 R2, PT, PT, -R7, RZ, RZ ;  /* 0x000000ff07027210 */ /* 0x000fe20007ffe1ff */
[----:B------:R-:W-:Y:S02]  /*1360*/  @!P1 IMAD R5, R6, R9, R7 ;  /* 0x0000000906059224 */ /* 0x000fe400078e0207 */
[----:B------:R-:W-:Y:S02]  /*1370*/  IMAD R8, R4, R8, R63 ;  /* 0x0000000804087224 */ /* 0x000fe400078e023f */
[----:B------:R-:W-:Y:S02]  /*1380*/  @!P1 IMAD.MOV.U32 R7, RZ, RZ, R3 ;  /* 0x000000ffff079224 */ /* 0x000fe400078e0003 */
[----:B------:R-:W-:-:S02]  /*1390*/  IMAD R2, R10, R2, R69 ;  /* 0x000000020a027224 */ /* 0x000fc400078e0245 */
[----:B------:R-:W-:Y:S02]  /*13a0*/  IMAD R63, R5, R4, R8 ;  /* 0x00000004053f7224 */ /* 0x000fe400078e0208 */
[----:B------:R-:W-:Y:S02]  /*13b0*/  IMAD R69, R7, R10, R2 ;  /* 0x0000000a07457224 */ /* 0x000fe400078e0202 */
.L_x_16:
[----:B------:R-:W1:Y:S01]  /*13c0*/  LDCU UR4, c[0x0][0xb30] ;  /* 0x00016600ff0477ac */ /* 0x000e620008000800 */
[----:B------:R-:W2:Y:S08]  /*13d0*/  S2UR UR37, SR_CgaCtaId ;  /* 0x00000000002579c3 */ /* 0x000eb00000008800 */
[----:B------:R-:W3:Y:S01]  /*13e0*/  LDC R26, c[0x0][0xb24] ;  /* 0x0002c900ff1a7b82 */ /* 0x000ee20000000800 */
[----:B-1----:R-:W-:-:S09]  /*13f0*/  UISETP.NE.AND UP1, UPT, UR4, 0x1, UPT ;  /* 0x000000010400788c */ /* 0x002fd2000bf25270 */
[----:B--2---:R-:W-:Y:S05]  /*1400*/  BRA.U UP1, `(.L_x_17) ;  /* 0x0000000101407547 */ /* 0x004fea000b800000 */
[----:B------:R-:W1:Y:S08]  /*1410*/  LDC.64 R4, c[0x0][0xb10] ;  /* 0x0002c400ff047b82 */ /* 0x000e700000000a00 */
[----:B------:R-:W2:Y:S08]  /*1420*/  LDC.64 R2, c[0x0][0xb18] ;  /* 0x0002c600ff027b82 */ /* 0x000eb00000000a00 */
[----:B------:R-:W4:Y:S08]  /*1430*/  LDC R6, c[0x0][0xb20] ;  /* 0x0002c800ff067b82 */ /* 0x000f300000000800 */
[----:B------:R-:W3:Y:S01]  /*1440*/  LDC R8, c[0x0][0xb0c] ;  /* 0x0002c300ff087b82 */ /* 0x000ee20000000800 */
[----:B-1----:R-:W-:-:S05]  /*1450*/  IMAD.HI.U32 R4, R69, R4, RZ ;  /* 0x0000000445047227 */ /* 0x002fca00078e00ff */
[----:B------:R-:W-:Y:S01]  /*1460*/  SHF.R.U32.HI R4, RZ, R5, R4 ;  /* 0x00000005ff047219 */ /* 0x000fe20000011604 */
[----:B--2---:R-:W-:Y:S01]  /*1470*/  IMAD.HI.U32 R3, R63, R3, RZ ;  /* 0x000000033f037227 */ /* 0x004fe200078e00ff */
[----:B------:R-:W-:-:S04]  /*1480*/  ISETP.NE.AND P0, PT, R2, 0x1, PT ;  /* 0x000000010200780c */ /* 0x000fc80003f05270 */
[----:B----4-:R-:W-:-:S04]  /*1490*/  SHF.R.U32.HI R6, RZ, R6, R3 ;  /* 0x00000006ff067219 */ /* 0x010fc80000011603 */
[----:B------:R-:W-:Y:S02]  /*14a0*/  SEL R3, R63, R6, !P0 ;  /* 0x000000063f037207 */ /* 0x000fe40004000000 */
[----:B---3--:R-:W-:-:S04]  /*14b0*/  ISETP.NE.AND P1, PT, R8, 0x1, PT ;  /* 0x000000010800780c */ /* 0x008fc80003f25270 */
[----:B------:R-:W-:-:S05]  /*14c0*/  SEL R4, R69, R4, !P1 ;  /* 0x0000000445047207 */ /* 0x000fca0004800000 */
[----:B------:R-:W-:Y:S02]  /*14d0*/  IMAD.IADD R5, R3, 0x1, -R4 ;  /* 0x0000000103057824 */ /* 0x000fe400078e0a04 */
[----:B------:R-:W-:Y:S02]  /*14e0*/  IMAD.IADD R3, R4, 0x1, -R3 ;  /* 0x0000000104037824 */ /* 0x000fe400078e0a03 */
[----:B------:R-:W-:Y:S02]  /*14f0*/  IMAD R69, R5, R8, R69 ;  /* 0x0000000805457224 */ /* 0x000fe400078e0245 */
[----:B------:R-:W-:-:S07]  /*1500*/  IMAD R63, R3, R2, R63 ;  /* 0x00000002033f7224 */ /* 0x000fce00078e023f */
.L_x_17:
[----:B------:R-:W-:Y:S01]  /*1510*/  BAR.SYNC.DEFER_BLOCKING 0x0 ;  /* 0x0000000000007b1d */ /* 0x000fe20000010000 */
[----:B------:R-:W-:Y:S01]  /*1520*/  UISETP.NE.AND UP1, UPT, UR8, 0x2, UPT ;  /* 0x000000020800788c */ /* 0x000fe2000bf25270 */
[----:B------:R-:W-:Y:S02]  /*1530*/  ISETP.NE.OR P5, PT, R0, 0x2, !P5 ;  /* 0x000000020000780c */ /* 0x000fe40006fa5670 */
[----:B------:R-:W-:-:S06]  /*1540*/  LOP3.LUT R2, R86, 0x1f, RZ, 0xc0, !PT ;  /* 0x0000001f56027812 */ /* 0x000fcc00078ec0ff */
[----:B------:R-:W-:Y:S05]  /*1550*/  BRA.U UP1, `(.L_x_18) ;  /* 0x0000001901587547 */ /* 0x000fea000b800000 */
[----:B------:R-:W1:Y:S01]  /*1560*/  LDCU UR13, c[0x0][0x38c] ;  /* 0x00007180ff0d77ac */ /* 0x000e620008000800 */
[----:B------:R-:W2:Y:S01]  /*1570*/  LDC R9, c[0x0][0x370] ;  /* 0x0000dc00ff097b82 */ /* 0x000ea20000000800 */
[----:B------:R-:W-:Y:S01]  /*1580*/  PLOP3.LUT P1, PT, PT, PT, UP2, 0x80, 0x8 ;  /* 0x000000000008781c */ /* 0x000fe20003f2f028 */
[----:B------:R-:W-:Y:S01]  /*1590*/  HFMA2 R12, -RZ, RZ, 0, 0 ;  /* 0x00000000ff0c7431 */ /* 0x000fe200000001ff */
[----:B------:R-:W-:Y:S01]  /*15a0*/  ISETP.EQ.OR P4, PT, R2, RZ, P5 ;  /* 0x000000ff0200720c */ /* 0x000fe20002f82670 */
[----:B------:R-:W-:Y:S01]  /*15b0*/  IMAD.MOV.U32 R15, RZ, RZ, 0x1 ;  /* 0x00000001ff0f7424 */ /* 0x000fe200078e00ff */
[----:B------:R-:W-:Y:S01]  /*15c0*/  PLOP3.LUT P1, PT, P1, PT, PT, 0x8, 0x80 ;  /* 0x000000000080781c */ /* 0x000fe20000f2e170 */
[----:B------:R-:W-:Y:S01]  /*15d0*/  IMAD.MOV.U32 R14, RZ, RZ, RZ ;  /* 0x000000ffff0e7224 */ /* 0x000fe200078e00ff */
[----:B------:R-:W-:Y:S01]  /*15e0*/  MOV R8, 0x1 ;  /* 0x0000000100087802 */ /* 0x000fe20000000f00 */
[----:B------:R-:W4:Y:S01]  /*15f0*/  LDC R0, c[0x0][0x374] ;  /* 0x0000dd00ff007b82 */ /* 0x000f220000000800 */
[----:B------:R-:W-:Y:S01]  /*1600*/  IMAD.MOV.U32 R10, RZ, RZ, RZ ;  /* 0x000000ffff0a7224 */ /* 0x000fe200078e00ff */
[----:B------:R-:W2:Y:S01]  /*1610*/  LDCU.64 UR22, c[0x0][0x348] ;  /* 0x00006900ff1677ac */ /* 0x000ea20008000a00 */
[----:B------:R-:W-:Y:S01]  /*1620*/  UMOV UR6, URZ ;  /* 0x000000ff00067c82 */ /* 0x000fe20008000000 */
[----:B-1----:R-:W-:-:S04]  /*1630*/  UIADD3 UR5, UPT, UPT, UR13, 0x3f, URZ ;  /* 0x0000003f0d057890 */ /* 0x002fc8000fffe0ff */
[----:B------:R-:W-:-:S04]  /*1640*/  USHF.R.S32.HI UR4, URZ, 0x1f, UR5 ;  /* 0x0000001fff047899 */ /* 0x000fc80008011405 */
[----:B------:R-:W-:-:S04]  /*1650*/  ULEA.HI UR4, UR4, UR5, URZ, 0x6 ;  /* 0x0000000504047291 */ /* 0x000fc8000f8f30ff */
[----:B------:R-:W-:Y:S02]  /*1660*/  USHF.R.S32.HI UR15, URZ, 0x6, UR4 ;  /* 0x00000006ff0f7899 */ /* 0x000fe40008011404 */
[----:B------:R-:W-:Y:S02]  /*1670*/  UIADD3 UR4, UPT, UPT, UR13, -0x1, URZ ;  /* 0xffffffff0d047890 */ /* 0x000fe4000fffe0ff */
[----:B------:R-:W-:Y:S02]  /*1680*/  UISETP.LT.U32.AND UP0, UPT, UR15, 0x12, UPT ;  /* 0x000000120f00788c */ /* 0x000fe4000bf01070 */
[----:B------:R-:W-:Y:S02]  /*1690*/  UISETP.GE.U32.AND UP1, UPT, UR4, -0x7f, UPT ;  /* 0xffffff810400788c */ /* 0x000fe4000bf26070 */
[----:B------:R-:W-:Y:S02]  /*16a0*/  USEL UR14, UR15, 0x12, UP0 ;  /* 0x000000120f0e7887 */ /* 0x000fe40008000000 */
[----:B------:R-:W-:-:S02]  /*16b0*/  UIADD3 UR13, UPT, UPT, UR13, 0x7e, URZ ;  /* 0x0000007e0d0d7890 */ /* 0x000fc4000fffe0ff */
[----:B------:R-:W-:Y:S02]  /*16c0*/  UIADD3 UR5, UPT, UPT, UR14, -0x1, URZ ;  /* 0xffffffff0e057890 */ /* 0x000fe4000fffe0ff */
[----:B------:R-:W-:-:S03]  /*16d0*/  UIADD3 UR7, UPT, UPT, UR15, -UR14, URZ ;  /* 0x8000000e0f077290 */ /* 0x000fc6000fffe0ff */
[----:B------:R-:W-:-:S04]  /*16e0*/  @UP1 UIADD3 UR5, UPT, UPT, UR14, URZ, URZ ;  /* 0x000000ff0e051290 */ /* 0x000fc8000fffe0ff */
[----:B--2---:R-:W-:-:S12]  /*16f0*/  UIADD3 UR5, UPT, UPT, UR5, 0x1, URZ ;  /* 0x0000000105057890 */ /* 0x004fd8000fffe0ff */
.L_x_36:
[----:B------:R-:W-:Y:S01]  /*1700*/  UISETP.NE.AND UP0, UPT, UR37, URZ, UPT ;  /* 0x000000ff2500728c */ /* 0x000fe2000bf05270 */
[----:B------:R-:W1:Y:S08]  /*1710*/  S2UR UR37, SR_CgaCtaId ;  /* 0x00000000002579c3 */ /* 0x000e700000008800 */
[----:B------:R-:W-:Y:S05]  /*1720*/  BRA.U UP0, `(.L_x_19) ;  /* 0x0000000100347547 */ /* 0x000fea000b800000 */
[----:B------:R-:W2:Y:S01]  /*1730*/  S2R R2, SR_CgaCtaId ;  /* 0x0000000000027919 */ /* 0x000ea20000008800 */
[----:B------:R-:W-:-:S04]  /*1740*/  MOV R3, 0x400 ;  /* 0x0000040000037802 */ /* 0x000fc80000000f00 */
[----:B--2---:R-:W-:Y:S02]  /*1750*/  LEA R3, R2, R3, 0x18 ;  /* 0x0000000302037211 */ /* 0x004fe400078ec0ff */
[----:B------:R-:W-:-:S03]  /*1760*/  SHF.L.U32 R2, R8, 0x1f, RZ ;  /* 0x0000001f08027819 */ /* 0x000fc600000006ff */
[----:B------:R-:W-:-:S04]  /*1770*/  IMAD R3, R10, 0x8, R3 ;  /* 0x000000080a037824 */ /* 0x000fc800078e0203 */
[----:B------:R-:W2:Y:S02]  /*1780*/  SYNCS.PHASECHK.TRANS64.TRYWAIT P0, [R3+URZ+0x1c0], R2 ;  /* 0x0001c002030075a7 */ /* 0x000ea400080011ff */
[----:B--2---:R-:W-:Y:S05]  /*1790*/  @!P0 BRA `(.L_x_20) ;  /* 0x0000005000b08947 */ /* 0x004fea0003800000 */
.L_x_117:
[----:B------:R-:W-:Y:S01]  /*17a0*/  VIADD R10, R10, 0x1 ;  /* 0x000000010a0a7836 */ /* 0x000fe20000000000 */
[----:B------:R2:W-:Y:S04]  /*17b0*/  SYNCS.ARRIVE.TRANS64.A1T0 RZ, [R3+URZ+0x1b0], RZ ;  /* 0x0001b0ff03ff79a7 */ /* 0x0005e800081000ff */
[----:B------:R-:W-:-:S04]  /*17c0*/  ISETP.NE.AND P0, PT, R10, 0x2, PT ;  /* 0x000000020a00780c */ /* 0x000fc80003f05270 */
[----:B------:R-:W-:Y:S02]  /*17d0*/  SEL R10, R10, RZ, P0 ;  /* 0x000000ff0a0a7207 */ /* 0x000fe40000000000 */
[----:B--2---:R-:W-:-:S04]  /*17e0*/  SEL R3, RZ, 0x1, P0 ;  /* 0x00000001ff037807 */ /* 0x004fc80000000000 */
[----:B------:R-:W-:-:S07]  /*17f0*/  LOP3.LUT R8, R8, R3, RZ, 0x3c, !PT ;  /* 0x0000000308087212 */ /* 0x000fce00078e3cff */
.L_x_19:
[----:B------:R-:W-:Y:S01]  /*1800*/  UMOV UR4, 0x400 ;  /* 0x0000040000047882 */ /* 0x000fe20000000000 */
[----:B------:R-:W-:Y:S01]  /*1810*/  SHF.L.U32 R2, R15, 0x1f, RZ ;  /* 0x0000001f0f027819 */ /* 0x000fe200000006ff */
[----:B-1----:R-:W-:Y:S01]  /*1820*/  ULEA UR4, UR37, UR4, 0x18 ;  /* 0x0000000425047291 */ /* 0x002fe2000f8ec0ff */
[----:B------:R-:W-:Y:S01]  /*1830*/  R2UR UR35, R69 ;  /* 0x00000000452372ca */ /* 0x000fe200000e0000 */
[----:B------:R-:W-:Y:S01]  /*1840*/  UISETP.GE.U32.AND UP0, UPT, UR13, 0x7f, UPT ;  /* 0x0000007f0d00788c */ /* 0x000fe2000bf06070 */
[----:B------:R-:W-:Y:S01]  /*1850*/  R2UR UR11, R63 ;  /* 0x000000003f0b72ca */ /* 0x000fe200000e0000 */
[----:B------:R-:W-:Y:S01]  /*1860*/  ULEA UR8, UR6, UR4, 0x3 ;  /* 0x0000000406087291 */ /* 0x000fe2000f8e18ff */
[----:B------:R-:W-:-:S08]  /*1870*/  UMOV UR24, URZ ;  /* 0x000000ff00187c82 */ /* 0x000fd00008000000 */
[----:B------:R1:W2:Y:S01]  /*1880*/  SYNCS.PHASECHK.TRANS64.TRYWAIT P0, [UR8+0x90], R2 ;  /* 0x00009002ff0075a7 */ /* 0x0002a20008001108 */
[----:B------:R-:W-:Y:S02]  /*1890*/  USHF.L.U32 UR35, UR35, 0x6, URZ ;  /* 0x0000000623237899 */ /* 0x000fe400080006ff */
[----:B------:R-:W-:Y:S01]  /*18a0*/  USHF.L.U32 UR11, UR11, 0x5, URZ ;  /* 0x000000050b0b7899 */ /* 0x000fe200080006ff */
[----:B------:R-:W-:Y:S11]  /*18b0*/  BRA.U !UP0, `(.L_x_21) ;  /* 0x0000000108a87547 */ /* 0x000ff6000b800000 */
[----:B------:R-:W-:Y:S01]  /*18c0*/  UMOV UR16, URZ ;  /* 0x000000ff00107c82 */ /* 0x000fe20008000000 */
[----:B------:R-:W-:-:S05]  /*18d0*/  UMOV UR17, UR6 ;  /* 0x0000000600117c82 */ /* 0x000fca0008000000 */
.L_x_26:
[----:B-1----:R-:W-:Y:S01]  /*18e0*/  ULEA UR33, UR17, UR4, 0x3 ;  /* 0x0000000411217291 */ /* 0x002fe2000f8e18ff */
[----:B--2---:R-:W-:Y:S01]  /*18f0*/  @!P5 MOV R3, 0x3000 ;  /* 0x000030000003d802 */ /* 0x004fe20000000f00 */
[----:B--2---:R-:W-:Y:S10]  /*1900*/  @P0 BRA `(.L_x_22) ;  /* 0x00000000000c0947 */ /* 0x004ff40003800000 */
[----:B------:R-:W-:-:S04]  /*1910*/  SHF.L.U32 R5, R15, 0x1f, RZ ;  /* 0x0000001f0f057819 */ /* 0x000fc800000006ff */
[----:B------:R-:W2:Y:S02]  /*1920*/  SYNCS.PHASECHK.TRANS64.TRYWAIT P0, [UR33+0x90], R5 ;  /* 0x00009005ff0075a7 */ /* 0x000ea40008001121 */
[----:B--2---:R-:W-:Y:S05]  /*1930*/  @!P0 BRA `(.L_x_23) ;  /* 0x00000050005c8947 */ /* 0x004fea0003800000 */
.L_x_22:
[----:B------:R2:W-:Y:S01]  /*1940*/  @!P5 SYNCS.ARRIVE.TRANS64 RZ, [UR33], R3 ;  /* 0x00000003ffffd9a7 */ /* 0x0005e20008000021 */
[----:B------:R-:W-:Y:S04]  /*1950*/  BSSY.RECONVERGENT B0, `(.L_x_24) ;  /* 0x0000003000007945 */ /* 0x000fe80003800200 */
[----:B------:R-:W-:Y:S05]  /*1960*/  @P4 BRA `(.L_x_25) ;  /* 0x0000000000044947 */ /* 0x000fea0003800000 */
[----:B------:R-:W-:Y:S05]  /*1970*/  BPT.TRAP 0x1 ;  /* 0x000000040000795c */ /* 0x000fea0000300000 */
.L_x_25:
[----:B------:R-:W-:Y:S05]  /*1980*/  BSYNC.RECONVERGENT B0 ;  /* 0x0000000000007941 */ /* 0x000fea0003800200 */
.L_x_24:
[----:B------:R-:W-:Y:S02]  /*1990*/  UIADD3 UR6, UPT, UPT, UR17, 0x1, URZ ;  /* 0x0000000111067890 */ /* 0x000fe4000fffe0ff */
[----:B------:R-:W-:Y:S02]  /*19a0*/  ULEA UR32, UR17, UR4, 0xd ;  /* 0x0000000411207291 */ /* 0x000fe4000f8e68ff */
[----:B------:R-:W-:Y:S02]  /*19b0*/  UISETP.NE.AND UP0, UPT, UR6, 0x12, UPT ;  /* 0x000000120600788c */ /* 0x000fe4000bf05270 */
[----:B------:R-:W-:Y:S02]  /*19c0*/  UIADD3 UR26, UP1, UPT, UR22, 0x80, URZ ;  /* 0x00000080161a7890 */ /* 0x000fe4000ff3e0ff */
[----:B------:R-:W-:Y:S02]  /*19d0*/  USEL UR9, URZ, 0x1, UP0 ;  /* 0x00000001ff097887 */ /* 0x000fe40008000000 */
[----:B------:R-:W-:-:S02]  /*19e0*/  USEL UR6, UR6, URZ, UP0 ;  /* 0x000000ff06067287 */ /* 0x000fc40008000000 */
[----:B------:R-:W-:Y:S02]  /*19f0*/  UIADD3 UR20, UP0, UPT, UR22, 0x180, URZ ;  /* 0x0000018016147890 */ /* 0x000fe4000ff1e0ff */
[----:B------:R-:W-:Y:S01]  /*1a00*/  ULEA UR8, UR6, UR4, 0x3 ;  /* 0x0000000406087291 */ /* 0x000fe2000f8e18ff */
[----:B------:R-:W-:Y:S01]  /*1a10*/  LOP3.LUT R15, R15, UR9, RZ, 0x3c, !PT ;  /* 0x000000090f0f7c12 */ /* 0x000fe2000f8e3cff */
[----:B------:R-:W-:Y:S02]  /*1a20*/  USHF.L.U32 UR34, UR16, 0x6, URZ ;  /* 0x0000000610227899 */ /* 0x000fe400080006ff */
[----:B------:R-:W-:Y:S01]  /*1a30*/  UIADD3.X UR27, UPT, UPT, URZ, UR23, URZ, UP1, !UPT ;  /* 0x00000017ff1b7290 */ /* 0x000fe20008ffe4ff */
[----:B-1----:R-:W-:Y:S01]  /*1a40*/  SHF.L.U32 R2, R15, 0x1f, RZ ;  /* 0x0000001f0f027819 */ /* 0x002fe200000006ff */
[----:B------:R-:W-:Y:S02]  /*1a50*/  UIADD3 UR32, UPT, UPT, UR32, 0x2600, URZ ;  /* 0x0000260020207890 */ /* 0x000fe4000fffe0ff */
[----:B------:R-:W-:Y:S01]  /*1a60*/  UIADD3.X UR21, UPT, UPT, URZ, UR23, URZ, UP0, !UPT ;  /* 0x00000017ff157290 */ /* 0x000fe200087fe4ff */
[----:B------:R1:W1:Y:S01]  /*1a70*/  SYNCS.PHASECHK.TRANS64.TRYWAIT P0, [UR8+0x90], R2 ;  /* 0x00009002ff0075a7 */ /* 0x0002620008001108 */
[----:B------:R-:W-:Y:S01]  /*1a80*/  ULEA UR8, UR17, UR4, 0xc ;  /* 0x0000000411087291 */ /* 0x000fe2000f8e60ff */
[----:B------:R-:W-:Y:S01]  /*1a90*/  UMOV UR18, 0x0 ;  /* 0x0000000000127882 */ /* 0x000fe20000000000 */
[----:B------:R-:W-:-:S02]  /*1aa0*/  UMOV UR19, 0x10000000 ;  /* 0x1000000000137882 */ /* 0x000fc40000000000 */
[----:B------:R-:W-:Y:S01]  /*1ab0*/  UIADD3 UR8, UPT, UPT, UR8, 0x26600, URZ ;  /* 0x0002660008087890 */ /* 0x000fe2000fffe0ff */
[----:B------:R1:W-:Y:S01]  /*1ac0*/  UTMALDG.3D [UR32], [UR26], desc[UR18] ;  /* 0x000012201a0075b4 */ /* 0x0003e20008011000 */
[----:B------:R-:W-:Y:S01]  /*1ad0*/  UMOV UR12, UR36 ;  /* 0x00000024000c7c82 */ /* 0x000fe20008000000 */
[----:B------:R-:W-:Y:S01]  /*1ae0*/  UMOV UR9, UR33 ;  /* 0x0000002100097c82 */ /* 0x000fe20008000000 */
[----:B------:R-:W-:Y:S01]  /*1af0*/  UMOV UR10, UR34 ;  /* 0x00000022000a7c82 */ /* 0x000fe20008000000 */
[----:B------:R-:W-:Y:S01]  /*1b00*/  UIADD3 UR16, UPT, UPT, UR16, 0x1, URZ ;  /* 0x0000000110107890 */ /* 0x000fe2000fffe0ff */
[----:B------:R-:W-:Y:S01]  /*1b10*/  UMOV UR24, UR5 ;  /* 0x0000000500187c82 */ /* 0x000fe20008000000 */
[----:B------:R-:W-:Y:S02]  /*1b20*/  UMOV UR17, UR6 ;  /* 0x0000000600117c82 */ /* 0x000fe40008000000 */
[----:B------:R1:W-:Y:S01]  /*1b30*/  UTMALDG.3D [UR8], [UR20], desc[UR18] ;  /* 0x00001208140075b4 */ /* 0x0003e20008011000 */
[----:B------:R-:W-:-:S09]  /*1b40*/  UISETP.NE.AND UP0, UPT, UR16, UR5, UPT ;  /* 0x000000051000728c */ /* 0x000fd2000bf05270 */
[----:B------:R-:W-:Y:S05]  /*1b50*/  BRA.U UP0, `(.L_x_26) ;  /* 0xfffffffd00607547 */ /* 0x000fea000b83ffff */
.L_x_21:
[----:B-1----:R-:W-:Y:S01]  /*1b60*/  ULEA UR8, UR6, UR4, 0x3 ;  /* 0x0000000406087291 */ /* 0x002fe2000f8e18ff */
[----:B------:R-:W-:Y:S01]  /*1b70*/  SHF.L.U32 R2, R15, 0x1f, RZ ;  /* 0x0000001f0f027819 */ /* 0x000fe200000006ff */
[----:B------:R-:W-:Y:S01]  /*1b80*/  @!P1 SYNCS.ARRIVE.TRANS64.A1T0 RZ, [UR4+0x148], RZ ;  /* 0x000148ffffff99a7 */ /* 0x000fe20008100004 */
[----:B------:R-:W-:-:S06]  /*1b90*/  UISETP.GT.AND UP0, UPT, UR15, UR14, UPT ;  /* 0x0000000e0f00728c */ /* 0x000fcc000bf04270 */
[----:B--2---:R1:W2:Y:S03]  /*1ba0*/  SYNCS.PHASECHK.TRANS64.TRYWAIT P0, [UR8+0x90], R2 ;  /* 0x00009002ff0075a7 */ /* 0x0042a60008001108 */
[----:B------:R-:W-:Y:S05]  /*1bb0*/  BRA.U !UP0, `(.L_x_27) ;  /* 0x0000000108ac7547 */ /* 0x000fea000b800000 */
[----:B------:R-:W-:Y:S01]  /*1bc0*/  UIADD3 UR21, UPT, UPT, UR7, UR24, URZ ;  /* 0x0000001807157290 */ /* 0x000fe2000fffe0ff */
[----:B------:R-:W-:-:S11]  /*1bd0*/  UMOV UR25, UR6 ;  /* 0x0000000600197c82 */ /* 0x000fd60008000000 */
.L_x_32:
[----:B-1----:R-:W-:Y:S01]  /*1be0*/  ULEA UR17, UR25, UR4, 0x3 ;  /* 0x0000000419117291 */ /* 0x002fe2000f8e18ff */
[----:B--2---:R-:W-:Y:S01]  /*1bf0*/  @!P5 MOV R3, 0x3000 ;  /* 0x000030000003d802 */ /* 0x004fe20000000f00 */
[----:B--2---:R-:W-:Y:S10]  /*1c00*/  @P0 BRA `(.L_x_28) ;  /* 0x00000000000c0947 */ /* 0x004ff40003800000 */
[----:B------:R-:W-:-:S04]  /*1c10*/  SHF.L.U32 R5, R15, 0x1f, RZ ;  /* 0x0000001f0f057819 */ /* 0x000fc800000006ff */
[----:B------:R-:W2:Y:S02]  /*1c20*/  SYNCS.PHASECHK.TRANS64.TRYWAIT P0, [UR17+0x90], R5 ;  /* 0x00009005ff0075a7 */ /* 0x000ea40008001111 */
[----:B--2---:R-:W-:Y:S05]  /*1c30*/  @!P0 BRA `(.L_x_29) ;  /* 0x0000004c00b48947 */ /* 0x004fea0003800000 */
.L_x_28:
[----:B------:R2:W-:Y:S01]  /*1c40*/  @!P5 SYNCS.ARRIVE.TRANS64 RZ, [UR17], R3 ;  /* 0x00000003ffffd9a7 */ /* 0x0005e20008000011 */
[----:B------:R-:W-:Y:S04]  /*1c50*/  BSSY.RECONVERGENT B0, `(.L_x_30) ;  /* 0x0000003000007945 */ /* 0x000fe80003800200 */
[----:B------:R-:W-:Y:S05]  /*1c60*/  @P4 BRA `(.L_x_31) ;  /* 0x0000000000044947 */ /* 0x000fea0003800000 */
[----:B------:R-:W-:Y:S05]  /*1c70*/  BPT.TRAP 0x1 ;  /* 0x000000040000795c */ /* 0x000fea0000300000 */
.L_x_31:
[----:B------:R-:W-:Y:S05]  /*1c80*/  BSYNC.RECONVERGENT B0 ;  /* 0x0000000000007941 */ /* 0x000fea0003800200 */
.L_x_30:
        /* <DEDUP_REMOVED lines=10> */
[----:B------:R-:W-:Y:S01]  /*1d30*/  UIADD3 UR16, UPT, UPT, UR16, 0x2600, URZ ;  /* 0x0000260010107890 */ /* 0x000fe2000fffe0ff */
[----:B-1----:R-:W-:Y:S01]  /*1d40*/  SHF.L.U32 R2, R15, 0x1f, RZ ;  /* 0x0000001f0f027819 */ /* 0x002fe200000006ff */
[----:B------:R-:W-:Y:S02]  /*1d50*/  UIADD3.X UR31, UPT, UPT, URZ, UR23, URZ, UP1, !UPT ;  /* 0x00000017ff1f7290 */ /* 0x000fe40008ffe4ff */
[----:B------:R-:W-:Y:S01]  /*1d60*/  UIADD3.X UR29, UPT, UPT, URZ, UR23, URZ, UP0, !UPT ;  /* 0x00000017ff1d7290 */ /* 0x000fe200087fe4ff */
[----:B------:R1:W1:Y:S01]  /*1d70*/  SYNCS.PHASECHK.TRANS64.TRYWAIT P0, [UR8+0x90], R2 ;  /* 0x00009002ff0075a7 */ /* 0x0002620008001108 */
[----:B------:R-:W-:Y:S01]  /*1d80*/  ULEA UR8, UR25, UR4, 0xc ;  /* 0x0000000419087291 */ /* 0x000fe2000f8e60ff */
[----:B------:R-:W-:Y:S01]  /*1d90*/  UMOV UR26, 0x0 ;  /* 0x00000000001a7882 */ /* 0x000fe20000000000 */
[----:B------:R-:W-:-:S02]  /*1da0*/  UMOV UR27, 0x10000000 ;  /* 0x10000000001b7882 */ /* 0x000fc40000000000 */
[----:B------:R-:W-:Y:S01]  /*1db0*/  UIADD3 UR8, UPT, UPT, UR8, 0x26600, URZ ;  /* 0x0002660008087890 */ /* 0x000fe2000fffe0ff */
[----:B------:R-:W-:Y:S01]  /*1dc0*/  UMOV UR19, UR35 ;  /* 0x0000002300137c82 */ /* 0x000fe20008000000 */
[----:B------:R-:W-:Y:S01]  /*1dd0*/  UMOV UR20, UR36 ;  /* 0x0000002400147c82 */ /* 0x000fe20008000000 */
[----:B------:R-:W-:Y:S01]  /*1de0*/  UMOV UR12, UR36 ;  /* 0x00000024000c7c82 */ /* 0x000fe20008000000 */
[----:B------:R-:W-:Y:S01]  /*1df0*/  UMOV UR9, UR17 ;  /* 0x0000001100097c82 */ /* 0x000fe20008000000 */
[----:B------:R-:W-:Y:S01]  /*1e00*/  UMOV UR10, UR18 ;  /* 0x00000012000a7c82 */ /* 0x000fe20008000000 */
[----:B------:R1:W-:Y:S01]  /*1e10*/  UTMALDG.3D [UR16], [UR30], desc[UR26] ;  /* 0x00001a101e0075b4 */ /* 0x0003e20008011000 */
[----:B------:R-:W-:Y:S01]  /*1e20*/  UIADD3 UR24, UPT, UPT, UR24, 0x1, URZ ;  /* 0x0000000118187890 */ /* 0x000fe2000fffe0ff */
[----:B------:R-:W-:-:S03]  /*1e30*/  UMOV UR25, UR6 ;  /* 0x0000000600197c82 */ /* 0x000fc60008000000 */
[----:B------:R-:W-:Y:S01]  /*1e40*/  UISETP.NE.AND UP0, UPT, UR24, UR21, UPT ;  /* 0x000000151800728c */ /* 0x000fe2000bf05270 */
[----:B------:R1:W-:Y:S08]  /*1e50*/  UTMALDG.3D [UR8], [UR28], desc[UR26] ;  /* 0x00001a081c0075b4 */ /* 0x0003f00008011000 */
[----:B------:R-:W-:Y:S05]  /*1e60*/  BRA.U UP0, `(.L_x_32) ;  /* 0xfffffffd005c7547 */ /* 0x000fea000b83ffff */
.L_x_27:
[----:B-1----:R-:W-:Y:S01]  /*1e70*/  LEA R2, R14, UR4, 0x3 ;  /* 0x000000040e027c11 */ /* 0x002fe2000f8e18ff */
[----:B------:R-:W-:Y:S01]  /*1e80*/  NOP ;  /* 0x0000000000007918 */ /* 0x000fe20000000000 */
[----:B--2---:R-:W-:Y:S02]  /*1e90*/  SHF.L.U32 R3, R12, 0x1f, RZ ;  /* 0x0000001f0c037819 */ /* 0x004fe400000006ff */
[----:B------:R-:W-:Y:S02]  /*1ea0*/  LEA R4, R14, UR4, 0x4 ;  /* 0x000000040e047c11 */ /* 0x000fe4000f8e20ff */
[----:B------:R-:W1:Y:S02]  /*1eb0*/  SYNCS.PHASECHK.TRANS64.TRYWAIT P0, [R2+URZ+0x150], R3 ;  /* 0x00015003020075a7 */ /* 0x000e6400080011ff */
[----:B-1----:R-:W-:Y:S05]  /*1ec0*/  @!P0 BRA `(.L_x_33) ;  /* 0x0000004c00288947 */ /* 0x002fea0003800000 */
.L_x_120:
[----:B------:R-:W2:Y:S01]  /*1ed0*/  LDS.128 R4, [R4+0x1e0] ;  /* 0x0001e00004047984 */ /* 0x000ea20000000c00 */
[----:B---3--:R-:W-:Y:S01]  /*1ee0*/  ISETP.GE.AND P0, PT, R26, 0x1, PT ;  /* 0x000000011a00780c */ /* 0x008fe20003f06270 */
[----:B-1----:R-:W-:Y:S01]  /*1ef0*/  VIADD R2, R2, 0x160 ;  /* 0x0000016002027836 */ /* 0x002fe20000000000 */
[----:B------:R-:W-:Y:S01]  /*1f00*/  @!PT LDS RZ, [RZ] ;  /* 0x00000000fffff984 */ /* 0x000fe20000000800 */
[----:B------:R-:W-:Y:S01]  /*1f10*/  @!PT LDS RZ, [RZ] ;  /* 0x00000000fffff984 */ /* 0x000fe20000000800 */
[----:B------:R-:W-:Y:S01]  /*1f20*/  @!PT LDS RZ, [RZ] ;  /* 0x00000000fffff984 */ /* 0x000fe20000000800 */
[----:B------:R-:W-:Y:S01]  /*1f30*/  @!PT LDS RZ, [RZ] ;  /* 0x00000000fffff984 */ /* 0x000fe20000000800 */
[----:B------:R1:W-:Y:S06]  /*1f40*/  MEMBAR.ALL.CTA ;  /* 0x0000000000007992 */ /* 0x0003ec0000008000 */
[----:B-1----:R-:W1:Y:S01]  /*1f50*/  FENCE.VIEW.ASYNC.S ;  /* 0x00000000000073c6 */ /* 0x002e620000000000 */
[----:B------:R-:W-:-:S04]  /*1f60*/  PRMT R2, RZ, 0x654, R2 ;  /* 0x00000654ff027816 */ /* 0x000fc80000000002 */
[----:B-1----:R1:W-:Y:S01]  /*1f70*/  SYNCS.ARRIVE.TRANS64.RED.A1T0 RZ, [R2+URZ], RZ ;  /* 0x000000ff02ff79a7 */ /* 0x0023e200081004ff */
[----:B--2---:R-:W-:-:S13]  /*1f80*/  LOP3.LUT P2, RZ, R6, 0x1, RZ, 0xc0, !PT ;  /* 0x0000000106ff7812 */ /* 0x004fda000784c0ff */
[----:B------:R-:W-:Y:S01]  /*1f90*/  @P2 SHF.R.U32.HI R3, RZ, 0x10, R5 ;  /* 0x00000010ff032819 */ /* 0x000fe20000011605 */
[----:B------:R-:W-:Y:S01]  /*1fa0*/  VOTEU.ANY UP0, P2 ;  /* 0x0000000000ff7886 */ /* 0x000fe20001000100 */
[----:B------:R-:W-:Y:S02]  /*1fb0*/  @P2 MOV R13, R4 ;  /* 0x00000004000d2202 */ /* 0x000fe40000000f00 */
[----:B------:R-:W-:Y:S02]  /*1fc0*/  @P2 R2UR.BROADCAST UR8, R3 ;  /* 0x00000000030822ca */ /* 0x000fe400008e0000 */
[----:B------:R-:W-:-:S11]  /*1fd0*/  @P2 LOP3.LUT R11, R5, 0xffff, RZ, 0xc0, !PT ;  /* 0x0000ffff050b2812 */ /* 0x000fd600078ec0ff */
[----:B------:R-:W-:Y:S01]  /*1fe0*/  @UP0 UMOV UR36, UR8 ;  /* 0x0000000800240c82 */ /* 0x000fe20008000000 */
[----:B-1----:R-:W-:Y:S05]  /*1ff0*/  @!P0 BRA `(.L_x_34) ;  /* 0x0000000000b88947 */ /* 0x002fea0003800000 */
[----:B------:R-:W4:Y:S01]  /*2000*/  LDC.64 R4, c[0x0][0xb18] ;  /* 0x0002c600ff047b82 */ /* 0x000f220000000a00 */
[----:B------:R-:W-:-:S07]  /*2010*/  ISETP.NE.AND P3, PT, R26, 0x1, PT ;  /* 0x000000011a00780c */ /* 0x000fce0003f65270 */
[----:B------:R-:W1:Y:S08]  /*2020*/  LDC.64 R6, c[0x0][0xb10] ;  /* 0x0002c400ff067b82 */ /* 0x000e700000000a00 */
[----:B------:R-:W2:Y:S08]  /*2030*/  LDC R16, c[0x0][0xb20] ;  /* 0x0002c800ff107b82 */ /* 0x000eb00000000800 */
[----:B------:R-:W3:Y:S01]  /*2040*/  LDC R18, c[0x0][0xb0c] ;  /* 0x0002c300ff127b82 */ /* 0x000ee20000000800 */
[----:B----4-:R-:W-:Y:S01]  /*2050*/  IMAD.HI.U32 R17, R0, R5, RZ ;  /* 0x0000000500117227 */ /* 0x010fe200078e00ff */
[----:B------:R-:W-:-:S03]  /*2060*/  ISETP.NE.AND P0, PT, R4, 0x1, PT ;  /* 0x000000010400780c */ /* 0x000fc60003f05270 */
[----:B------:R-:W-:-:S03]  /*2070*/  IMAD.HI.U32 R5, R11, R5, RZ ;  /* 0x000000050b057227 */ /* 0x000fc600078e00ff */
[----:B------:R-:W4:Y:S01]  /*2080*/  LDC.64 R2, c[0x0][0xb28] ;  /* 0x0002ca00ff027b82 */ /* 0x000f220000000a00 */
[----:B-1----:R-:W-:-:S04]  /*2090*/  IMAD.HI.U32 R20, R9, R6, RZ ;  /* 0x0000000609147227 */ /* 0x002fc800078e00ff */
[----:B------:R-:W-:Y:S01]  /*20a0*/  IMAD.HI.U32 R22, R13, R6, RZ ;  /* 0x000000060d167227 */ /* 0x000fe200078e00ff */
[----:B------:R-:W-:Y:S02]  /*20b0*/  SHF.R.U32.HI R20, RZ, R7, R20 ;  /* 0x00000007ff147219 */ /* 0x000fe40000011614 */
[-C--:B--2---:R-:W-:Y:S02]  /*20c0*/  SHF.R.U32.HI R17, RZ, R16.reuse, R17 ;  /* 0x00000010ff117219 */ /* 0x084fe40000011611 */
[----:B------:R-:W-:Y:S02]  /*20d0*/  SHF.R.U32.HI R16, RZ, R16, R5 ;  /* 0x00000010ff107219 */ /* 0x000fe40000011605 */
[----:B------:R-:W-:Y:S02]  /*20e0*/  SEL R17, R0, R17, !P0 ;  /* 0x0000001100117207 */ /* 0x000fe40004000000 */
[----:B------:R-:W-:Y:S02]  /*20f0*/  SHF.R.U32.HI R22, RZ, R7, R22 ;  /* 0x00000007ff167219 */ /* 0x000fe40000011616 */
[----:B---3--:R-:W-:-:S02]  /*2100*/  ISETP.NE.AND P1, PT, R18, 0x1, PT ;  /* 0x000000011200780c */ /* 0x008fc40003f25270 */
[----:B------:R-:W-:Y:S02]  /*2110*/  SEL R5, R11, R16, !P0 ;  /* 0x000000100b057207 */ /* 0x000fe40004000000 */
[----:B------:R-:W-:Y:S02]  /*2120*/  SEL R19, R9, R20, !P1 ;  /* 0x0000001409137207 */ /* 0x000fe40004800000 */
[----:B------:R-:W-:Y:S01]  /*2130*/  SEL R7, R13, R22, !P1 ;  /* 0x000000160d077207 */ /* 0x000fe20004800000 */
[----:B----4-:R-:W-:-:S04]  /*2140*/  IMAD.HI.U32 R20, R17, R2, RZ ;  /* 0x0000000211147227 */ /* 0x010fc800078e00ff */
        /* <DEDUP_REMOVED lines=10> */
[----:B------:R-:W-:-:S04]  /*21f0*/  @!P0 IMAD.HI.U32 R16, R7, R2, RZ ;  /* 0x0000000207108227 */ /* 0x000fc800078e00ff */
[----:B------:R-:W-:Y:S01]  /*2200*/  IMAD.MOV R2, RZ, RZ, -R6 ;  /* 0x000000ffff027224 */ /* 0x000fe200078e0a06 */
[----:B------:R-:W-:-:S03]  /*2210*/  @!P0 SHF.R.U32.HI R16, RZ, R3, R16 ;  /* 0x00000003ff108219 */ /* 0x000fc60000011610 */
[----:B------:R-:W-:Y:S01]  /*2220*/  IMAD R2, R26, R2, R5 ;  /* 0x000000021a027224 */ /* 0x000fe200078e0205 */
        /* <DEDUP_REMOVED lines=11> */
.L_x_34:
[----:B------:R-:W1:Y:S02]  /*22e0*/  LDCU UR8, c[0x0][0xb30] ;  /* 0x00016600ff0877ac */ /* 0x000e640008000800 */
[----:B-1----:R-:W-:-:S09]  /*22f0*/  UISETP.NE.AND UP0, UPT, UR8, 0x1, UPT ;  /* 0x000000010800788c */ /* 0x002fd2000bf05270 */
[----:B------:R-:W-:Y:S05]  /*2300*/  BRA.U UP0, `(.L_x_35) ;  /* 0x0000000100407547 */ /* 0x000fea000b800000 */
[----:B------:R-:W1:Y:S08]  /*2310*/  LDC.64 R4, c[0x0][0xb10] ;  /* 0x0002c400ff047b82 */ /* 0x000e700000000a00 */
[----:B------:R-:W2:Y:S08]  /*2320*/  LDC.64 R2, c[0x0][0xb18] ;  /* 0x0002c600ff027b82 */ /* 0x000eb00000000a00 */
[----:B------:R-:W3:Y:S08]  /*2330*/  LDC R6, c[0x0][0xb20] ;  /* 0x0002c800ff067b82 */ /* 0x000ef00000000800 */
[----:B------:R-:W4:Y:S01]  /*2340*/  LDC R16, c[0x0][0xb0c] ;  /* 0x0002c300ff107b82 */ /* 0x000f220000000800 */
[----:B-1----:R-:W-:-:S05]  /*2350*/  IMAD.HI.U32 R4, R13, R4, RZ ;  /* 0x000000040d047227 */ /* 0x002fca00078e00ff */
[----:B------:R-:W-:Y:S01]  /*2360*/  SHF.R.U32.HI R4, RZ, R5, R4 ;  /* 0x00000005ff047219 */ /* 0x000fe20000011604 */
[----:B--2---:R-:W-:Y:S01]  /*2370*/  IMAD.HI.U32 R3, R11, R3, RZ ;  /* 0x000000030b037227 */ /* 0x004fe200078e00ff */
[----:B------:R-:W-:-:S04]  /*2380*/  ISETP.NE.AND P0, PT, R2, 0x1, PT ;  /* 0x000000010200780c */ /* 0x000fc80003f05270 */
[----:B---3--:R-:W-:-:S04]  /*2390*/  SHF.R.U32.HI R6, RZ, R6, R3 ;  /* 0x00000006ff067219 */ /* 0x008fc80000011603 */
[----:B------:R-:W-:Y:S02]  /*23a0*/  SEL R3, R11, R6, !P0 ;  /* 0x000000060b037207 */ /* 0x000fe40004000000 */
[----:B----4-:R-:W-:-:S04]  /*23b0*/  ISETP.NE.AND P1, PT, R16, 0x1, PT ;  /* 0x000000011000780c */ /* 0x010fc80003f25270 */
[----:B------:R-:W-:-:S05]  /*23c0*/  SEL R4, R13, R4, !P1 ;  /* 0x000000040d047207 */ /* 0x000fca0004800000 */
[----:B------:R-:W-:Y:S02]  /*23d0*/  IMAD.IADD R5, R3, 0x1, -R4 ;  /* 0x0000000103057824 */ /* 0x000fe400078e0a04 */
[----:B------:R-:W-:Y:S02]  /*23e0*/  IMAD.IADD R3, R4, 0x1, -R3 ;  /* 0x0000000104037824 */ /* 0x000fe400078e0a03 */
[----:B------:R-:W-:Y:S02]  /*23f0*/  IMAD R13, R5, R16, R13 ;  /* 0x00000010050d7224 */ /* 0x000fe400078e020d */
[----:B------:R-:W-:-:S07]  /*2400*/  IMAD R11, R3, R2, R11 ;  /* 0x00000002030b7224 */ /* 0x000fce00078e020b */
.L_x_35:
[----:B------:R-:W-:Y:S01]  /*2410*/  VIADD R14, R14, 0x1 ;  /* 0x000000010e0e7836 */ /* 0x000fe20000000000 */
[----:B------:R-:W-:Y:S01]  /*2420*/  PLOP3.LUT P1, PT, PT, PT, PT, 0x80, 0x8 ;  /* 0x000000000008781c */ /* 0x000fe20003f2f070 */
[----:B------:R-:W-:Y:S02]  /*2430*/  IMAD.IADD R69, R13, 0x1, R68 ;  /* 0x000000010d457824 */ /* 0x000fe400078e0244 */
[----:B------:R-:W-:Y:S01]  /*2440*/  IMAD.IADD R63, R11, 0x1, R62 ;  /* 0x000000010b3f7824 */ /* 0x000fe200078e023e */
[----:B------:R-:W-:-:S04]  /*2450*/  ISETP.NE.AND P0, PT, R14, 0x2, PT ;  /* 0x000000020e00780c */ /* 0x000fc80003f05270 */
[----:B------:R-:W-:Y:S02]  /*2460*/  SEL R3, RZ, 0x1, P0 ;  /* 0x00000001ff037807 */ /* 0x000fe40000000000 */
[----:B------:R-:W-:Y:S02]  /*2470*/  SEL R14, R14, RZ, P0 ;  /* 0x000000ff0e0e7207 */ /* 0x000fe40000000000 */
[----:B------:R-:W-:Y:S01]  /*2480*/  LOP3.LUT R12, R12, R3, RZ, 0x3c, !PT ;  /* 0x000000030c0c7212 */ /* 0x000fe200078e3cff */
[----:B------:R-:W-:Y:S06]  /*2490*/  @P2 BRA `(.L_x_36) ;  /* 0xfffffff000982947 */ /* 0x000fec000383ffff */
[----:B------:R-:W-:Y:S01]  /*24a0*/  UIADD3 UR4, UPT, UPT, UR4, 0x90, URZ ;  /* 0x0000009004047890 */ /* 0x000fe2000fffe0ff */
[----:B------:R-:W-:-:S03]  /*24b0*/  SHF.L.U32 R3, R15, 0x1f, RZ ;  /* 0x0000001f0f037819 */ /* 0x000fc600000006ff */
[----:B------:R-:W-:-:S09]  /*24c0*/  ULEA UR5, UR6, UR4, 0x3 ;  /* 0x0000000406057291 */ /* 0x000fd2000f8e18ff */
[----:B------:R-:W1:Y:S02]  /*24d0*/  SYNCS.PHASECHK.TRANS64.TRYWAIT P0, [UR5], R3 ;  /* 0x00000003ff0075a7 */ /* 0x000e640008001105 */
[----:B-1----:R-:W-:Y:S05]  /*24e0*/  @!P0 BRA `(.L_x_37) ;  /* 0x0000004400b48947 */ /* 0x002fea0003800000 */
.L_x_122:
[----:B------:R-:W-:-:S04]  /*24f0*/  UIADD3 UR6, UPT, UPT, UR6, 0x1, URZ ;  /* 0x0000000106067890 */ /* 0x000fc8000fffe0ff */
[----:B------:R-:W-:-:S04]  /*2500*/  UISETP.NE.AND UP0, UPT, UR6, 0x12, UPT ;  /* 0x000000120600788c */ /* 0x000fc8000bf05270 */
[----:B------:R-:W-:Y:S02]  /*2510*/  USEL UR7, URZ, 0x1, UP0 ;  /* 0x00000001ff077887 */ /* 0x000fe40008000000 */
[----:B------:R-:W-:-:S04]  /*2520*/  USEL UR6, UR6, URZ, UP0 ;  /* 0x000000ff06067287 */ /* 0x000fc80008000000 */
[----:B------:R-:W-:Y:S01]  /*2530*/  ULEA UR5, UR6, UR4, 0x3 ;  /* 0x0000000406057291 */ /* 0x000fe2000f8e18ff */
[----:B------:R-:W-:-:S04]  /*2540*/  LOP3.LUT R2, R15, UR7, RZ, 0x3c, !PT ;  /* 0x000000070f027c12 */ /* 0x000fc8000f8e3cff */
[----:B-1----:R-:W-:-:S04]  /*2550*/  SHF.L.U32 R3, R2, 0x1f, RZ ;  /* 0x0000001f02037819 */ /* 0x002fc800000006ff */
[----:B------:R-:W1:Y:S02]  /*2560*/  SYNCS.PHASECHK.TRANS64.TRYWAIT P0, [UR5], R3 ;  /* 0x00000003ff0075a7 */ /* 0x000e640008001105 */
[----:B-1----:R-:W-:Y:S05]  /*2570*/  @!P0 BRA `(.L_x_38) ;  /* 0x0000004400a88947 */ /* 0x002fea0003800000 */
.L_x_124:
        /* <DEDUP_REMOVED lines=9> */
.L_x_126:
        /* <DEDUP_REMOVED lines=9> */
.L_x_128:
        /* <DEDUP_REMOVED lines=9> */
.L_x_130:
        /* <DEDUP_REMOVED lines=9> */
.L_x_132:
        /* <DEDUP_REMOVED lines=9> */
.L_x_134:
        /* <DEDUP_REMOVED lines=9> */
.L_x_136:
        /* <DEDUP_REMOVED lines=9> */
.L_x_138:
        /* <DEDUP_REMOVED lines=9> */
.L_x_140:
        /* <DEDUP_REMOVED lines=9> */
.L_x_142:
        /* <DEDUP_REMOVED lines=9> */
.L_x_144:
        /* <DEDUP_REMOVED lines=9> */
.L_x_146:
        /* <DEDUP_REMOVED lines=9> */
.L_x_148:
        /* <DEDUP_REMOVED lines=9> */
.L_x_150:
        /* <DEDUP_REMOVED lines=9> */
.L_x_152:
        /* <DEDUP_REMOVED lines=9> */
.L_x_154:
[----:B------:R-:W-:-:S04]  /*2df0*/  UIADD3 UR6, UPT, UPT, UR6, 0x1, URZ ;  /* 0x0000000106067890 */ /* 0x000fc8000fffe0ff */
[----:B------:R-:W-:-:S04]  /*2e00*/  UISETP.NE.AND UP0, UPT, UR6, 0x12, UPT ;  /* 0x000000120600788c */ /* 0x000fc8000bf05270 */
[----:B------:R-:W-:Y:S02]  /*2e10*/  USEL UR5, URZ, 0x1, UP0 ;  /* 0x00000001ff057887 */ /* 0x000fe40008000000 */
[----:B------:R-:W-:-:S04]  /*2e20*/  USEL UR6, UR6, URZ, UP0 ;  /* 0x000000ff06067287 */ /* 0x000fc80008000000 */
[----:B------:R-:W-:Y:S01]  /*2e30*/  ULEA UR6, UR6, UR4, 0x3 ;  /* 0x0000000406067291 */ /* 0x000fe2000f8e18ff */
[----:B-1----:R-:W-:-:S04]  /*2e40*/  LOP3.LUT R3, R2, UR5, RZ, 0x3c, !PT ;  /* 0x0000000502037c12 */ /* 0x002fc8000f8e3cff */
[----:B------:R-:W-:Y:S01]  /*2e50*/  SHF.L.U32 R3, R3, 0x1f, RZ ;  /* 0x0000001f03037819 */ /* 0x000fe200000006ff */
[----:B----4-:R-:W-:-:S07]  /*2e60*/  IMAD.U32 R0, RZ, RZ, UR6 ;  /* 0x00000006ff007e24 */ /* 0x010fce000f8e00ff */
.L_x_54:
[----:B-1----:R1:W2:Y:S02]  /*2e70*/  SYNCS.PHASECHK.TRANS64.TRYWAIT P0, [R0+URZ], R3 ;  /* 0x00000003000075a7 */ /* 0x0022a400080011ff */
[----:B--2---:R-:W-:Y:S05]  /*2e80*/  @!P0 NANOSLEEP.SYNCS 0x989680 ;  /* 0x009896800000895d */ /* 0x004fea0003900000 */
[----:B------:R-:W2:Y:S02]  /*2e90*/  @!P0 SYNCS.PHASECHK.TRANS64 P0, [R0+URZ], R3 ;  /* 0x00000003000085a7 */ /* 0x000ea400080010ff */
[----:B--2---:R-:W-:Y:S05]  /*2ea0*/  @P0 EXIT ;  /* 0x000000000000094d */ /* 0x004fea0003800000 */
[----:B------:R-:W-:Y:S05]  /*2eb0*/  BRA `(.L_x_54) ;  /* 0xfffffffc00ec7947 */ /* 0x000fea000383ffff */
.L_x_18:
[----:B------:R-:W-:-:S04]  /*2ec0*/  UISETP.NE.AND UP1, UPT, UR37, URZ, UPT ;  /* 0x000000ff2500728c */ /* 0x000fc8000bf25270 */
[----:B------:R-:W-:-:S09]  /*2ed0*/  UISETP.NE.OR UP1, UPT, UR8, 0x1, UP1 ;  /* 0x000000010800788c */ /* 0x000fd20008f25670 */
[----:B------:R-:W-:Y:S05]  /*2ee0*/  BRA.U UP1, `(.L_x_55) ;  /* 0x0000000501487547 */ /* 0x000fea000b800000 */
[----:B------:R-:W-:Y:S01]  /*2ef0*/  ISETP.NE.AND P2, PT, R2, RZ, PT ;  /* 0x000000ff0200720c */ /* 0x000fe20003f45270 */
[----:B------:R-:W-:Y:S01]  /*2f00*/  IMAD.MOV.U32 R12, RZ, RZ, 0x1 ;  /* 0x00000001ff0c7424 */ /* 0x000fe200078e00ff */
[----:B------:R-:W-:Y:S02]  /*2f10*/  CS2R R10, SRZ ;  /* 0x00000000000a7805 */ /* 0x000fe4000001ff00 */
[----:B------:R-:W-:Y:S01]  /*2f20*/  CS2R R8, SRZ ;  /* 0x0000000000087805 */ /* 0x000fe2000001ff00 */
[----:B------:R-:W-:Y:S01]  /*2f30*/  UMOV UR4, 0x400 ;  /* 0x0000040000047882 */ /* 0x000fe20000000000 */
[----:B------:R-:W-:Y:S01]  /*2f40*/  UMOV UR6, URZ ;  /* 0x000000ff00067c82 */ /* 0x000fe20008000000 */
[----:B------:R-:W-:-:S12]  /*2f50*/  ULEA UR37, UR37, UR4, 0x18 ;  /* 0x0000000425257291 */ /* 0x000fd8000f8ec0ff */
.L_x_59:
[----:B------:R-:W-:Y:S02]  /*2f60*/  LEA R0, R8, UR37, 0x3 ;  /* 0x0000002508007c11 */ /* 0x000fe4000f8e18ff */
[----:B------:R-:W-:-:S03]  /*2f70*/  SHF.L.U32 R5, R9, 0x1f, RZ ;  /* 0x0000001f09057819 */ /* 0x000fc600000006ff */
[----:B------:R-:W-:Y:S01]  /*2f80*/  VIADD R4, R0, 0x1c0 ;  /* 0x000001c000047836 */ /* 0x000fe20000000000 */
[----:B------:R-:W1:Y:S02]  /*2f90*/  SYNCS.PHASECHK.TRANS64.TRYWAIT P0, [R0+URZ+0x1b0], R5 ;  /* 0x0001b005000075a7 */ /* 0x000e6400080011ff */
[----:B-1----:R-:W-:Y:S05]  /*2fa0*/  @!P0 BRA `(.L_x_56) ;  /* 0x00000040009c8947 */ /* 0x002fea0003800000 */
.L_x_155:
[----:B------:R-:W-:Y:S01]  /*2fb0*/  ULEA UR5, UR6, UR37, 0x3 ;  /* 0x0000002506057291 */ /* 0x000fe2000f8e18ff */
[----:B------:R-:W-:Y:S02]  /*2fc0*/  PRMT R4, RZ, 0x654, R4 ;  /* 0x00000654ff047816 */ /* 0x000fe40000000004 */
[----:B-1----:R-:W-:Y:S01]  /*2fd0*/  SHF.L.U32 R5, R12, 0x1f, RZ ;  /* 0x0000001f0c057819 */ /* 0x002fe200000006ff */
[----:B------:R-:W-:Y:S01]  /*2fe0*/  UIADD3 UR4, UPT, UPT, UR5, 0x150, URZ ;  /* 0x0000015005047890 */ /* 0x000fe2000fffe0ff */
[----:B------:R1:W-:Y:S05]  /*2ff0*/  SYNCS.ARRIVE.TRANS64.RED.A1T0 RZ, [R4+URZ], RZ ;  /* 0x000000ff04ff79a7 */ /* 0x0003ea00081004ff */
[----:B------:R-:W-:Y:S01]  /*3000*/  IMAD.U32 R7, RZ, RZ, UR4 ;  /* 0x00000004ff077e24 */ /* 0x000fe2000f8e00ff */
[----:B------:R-:W2:Y:S04]  /*3010*/  SYNCS.PHASECHK.TRANS64.TRYWAIT P0, [UR5+0x160], R5 ;  /* 0x00016005ff0075a7 */ /* 0x000ea80008001105 */
[----:B------:R-:W-:Y:S01]  /*3020*/  PRMT R6, R2, 0x654, R7 ;  /* 0x0000065402067816 */ /* 0x000fe20000000007 */
[----:B-1----:R-:W-:Y:S01]  /*3030*/  @!P2 IMAD.MOV.U32 R4, RZ, RZ, 0x10 ;  /* 0x00000010ff04a424 */ /* 0x002fe200078e00ff */
[----:B--2---:R-:W-:Y:S06]  /*3040*/  @!P0 BRA `(.L_x_57) ;  /* 0x0000004000888947 */ /* 0x004fec0003800000 */
.L_x_157:
[----:B------:R-:W-:Y:S01]  /*3050*/  ULEA UR4, UR6, UR37, 0x4 ;  /* 0x0000002506047291 */ /* 0x000fe2000f8e20ff */
[----:B------:R-:W-:Y:S01]  /*3060*/  SEL R3, R6, R3, !P2 ;  /* 0x0000000306037207 */ /* 0x000fe20005000000 */
[----:B------:R-:W-:Y:S01]  /*3070*/  UIADD3 UR5, UPT, UPT, UR5, 0x150, URZ ;  /* 0x0000015005057890 */ /* 0x000fe2000fffe0ff */
[----:B-1----:R-:W-:Y:S01]  /*3080*/  LEA R0, R11, UR37, 0x3 ;  /* 0x000000250b007c11 */ /* 0x002fe2000f8e18ff */
[----:B------:R-:W-:Y:S01]  /*3090*/  UIADD3 UR4, UPT, UPT, UR4, 0x1e0, URZ ;  /* 0x000001e004047890 */ /* 0x000fe2000fffe0ff */
[----:B------:R-:W-:Y:S01]  /*30a0*/  SHF.L.U32 R5, R10, 0x1f, RZ ;  /* 0x0000001f0a057819 */ /* 0x000fe200000006ff */
[----:B------:R1:W-:Y:S01]  /*30b0*/  @!P2 SYNCS.ARRIVE.TRANS64.RED RZ, [R3+URZ], R4 ;  /* 0x0000000403ffa9a7 */ /* 0x0003e200080004ff */
[----:B------:R-:W-:Y:S01]  /*30c0*/  UIADD3 UR6, UPT, UPT, UR6, 0x1, URZ ;  /* 0x0000000106067890 */ /* 0x000fe2000fffe0ff */
[----:B------:R-:W-:-:S03]  /*30d0*/  VIADD R8, R8, 0x1 ;  /* 0x0000000108087836 */ /* 0x000fc60000000000 */
[----:B------:R-:W-:Y:S02]  /*30e0*/  UISETP.NE.AND UP0, UPT, UR6, 0x2, UPT ;  /* 0x000000020600788c */ /* 0x000fe4000bf05270 */
[----:B------:R-:W-:Y:S06]  /*30f0*/  UGETNEXTWORKID.BROADCAST [UR4], [UR5] ;  /* 0x00000000040073ca */ /* 0x000fec0008000100 */
[----:B------:R-:W-:Y:S01]  /*3100*/  USEL UR4, URZ, 0x1, UP0 ;  /* 0x00000001ff047887 */ /* 0x000fe20008000000 */
[----:B------:R-:W-:Y:S01]  /*3110*/  ISETP.NE.AND P0, PT, R8, 0x2, PT ;  /* 0x000000020800780c */ /* 0x000fe20003f05270 */
[----:B------:R-:W-:Y:S01]  /*3120*/  USEL UR6, UR6, URZ, UP0 ;  /* 0x000000ff06067287 */ /* 0x000fe20008000000 */
[----:B------:R-:W2:Y:S03]  /*3130*/  SYNCS.PHASECHK.TRANS64.TRYWAIT P1, [R0+URZ+0x150], R5 ;  /* 0x00015005000075a7 */ /* 0x000ea600080211ff */
[----:B------:R-:W-:Y:S01]  /*3140*/  LOP3.LUT R12, R12, UR4, RZ, 0x3c, !PT ;  /* 0x000000040c0c7c12 */ /* 0x000fe2000f8e3cff */
[----:B-12---:R-:W-:Y:S07]  /*3150*/  @!P1 BRA `(.L_x_58) ;  /* 0x00000040005c9947 */ /* 0x006fee0003800000 */
.L_x_158:
[C---:B------:R-:W-:Y:S01]  /*3160*/  LEA R4, R11.reuse, UR37, 0x4 ;  /* 0x000000250b047c11 */ /* 0x040fe2000f8e20ff */
[----:B-1----:R-:W-:Y:S01]  /*3170*/  VIADD R0, R0, 0x160 ;  /* 0x0000016000007836 */ /* 0x002fe20000000000 */
[----:B------:R-:W-:Y:S01]  /*3180*/  SEL R8, R8, RZ, P0 ;  /* 0x000000ff08087207 */ /* 0x000fe20000000000 */
[----:B------:R-:W-:-:S03]  /*3190*/  VIADD R11, R11, 0x1 ;  /* 0x000000010b0b7836 */ /* 0x000fc60000000000 */
[----:B------:R-:W1:Y:S01]  /*31a0*/  LDS.128 R4, [R4+0x1e0] ;  /* 0x0001e00004047984 */ /* 0x000e620000000c00 */
[----:B------:R-:W-:Y:S02]  /*31b0*/  PRMT R0, RZ, 0x654, R0 ;  /* 0x00000654ff007816 */ /* 0x000fe40000000000 */
[C---:B------:R-:W-:Y:S01]  /*31c0*/  ISETP.NE.AND P1, PT, R11.reuse, 0x2, PT ;  /* 0x000000020b00780c */ /* 0x040fe20003f25270 */
[----:B------:R-:W-:Y:S01]  /*31d0*/  @!PT LDS RZ, [RZ] ;  /* 0x00000000fffff984 */ /* 0x000fe20000000800 */
[----:B------:R-:W-:Y:S01]  /*31e0*/  @!PT LDS RZ, [RZ] ;  /* 0x00000000fffff984 */ /* 0x000fe20000000800 */
[----:B------:R-:W-:Y:S01]  /*31f0*/  @!PT LDS RZ, [RZ] ;  /* 0x00000000fffff984 */ /* 0x000fe20000000800 */
[----:B------:R-:W-:Y:S01]  /*3200*/  @!PT LDS RZ, [RZ] ;  /* 0x00000000fffff984 */ /* 0x000fe20000000800 */
[----:B------:R2:W-:Y:S06]  /*3210*/  MEMBAR.ALL.CTA ;  /* 0x0000000000007992 */ /* 0x0005ec0000008000 */
[----:B--2---:R-:W2:Y:S01]  /*3220*/  FENCE.VIEW.ASYNC.S ;  /* 0x00000000000073c6 */ /* 0x004ea20000000000 */
[----:B------:R-:W-:Y:S01]  /*3230*/  SEL R11, R11, RZ, P1 ;  /* 0x000000ff0b0b7207 */ /* 0x000fe20000800000 */
[----:B--2---:R2:W-:Y:S01]  /*3240*/  SYNCS.ARRIVE.TRANS64.RED.A1T0 RZ, [R0+URZ], RZ ;  /* 0x000000ff00ff79a7 */ /* 0x0045e200081004ff */
[----:B-1----:R-:W-:-:S02]  /*3250*/  LOP3.LUT P3, RZ, R6, 0x1, RZ, 0xc0, !PT ;  /* 0x0000000106ff7812 */ /* 0x002fc4000786c0ff */
[----:B------:R-:W-:-:S04]  /*3260*/  SEL R5, RZ, 0x1, P1 ;  /* 0x00000001ff057807 */ /* 0x000fc80000800000 */
[----:B------:R-:W-:Y:S02]  /*3270*/  LOP3.LUT R10, R10, R5, RZ, 0x3c, !PT ;  /* 0x000000050a0a7212 */ /* 0x000fe400078e3cff */
[----:B--2---:R-:W-:-:S04]  /*3280*/  SEL R0, RZ, 0x1, P0 ;  /* 0x00000001ff007807 */ /* 0x004fc80000000000 */
[----:B------:R-:W-:Y:S01]  /*3290*/  LOP3.LUT R9, R9, R0, RZ, 0x3c, !PT ;  /* 0x0000000009097212 */ /* 0x000fe200078e3cff */
[----:B------:R-:W-:Y:S06]  /*32a0*/  @P3 BRA `(.L_x_59) ;  /* 0xfffffffc002c3947 */ /* 0x000fec000383ffff */
[----:B------:R-:W-:Y:S01]  /*32b0*/  ULEA UR5, UR6, UR37, 0x3 ;  /* 0x0000002506057291 */ /* 0x000fe2000f8e18ff */
[----:B------:R-:W-:-:S08]  /*32c0*/  SHF.L.U32 R3, R12, 0x1f, RZ ;  /* 0x0000001f0c037819 */ /* 0x000fd000000006ff */
[----:B------:R-:W1:Y:S02]  /*32d0*/  SYNCS.PHASECHK.TRANS64 P0, [UR5+0x160], R3 ;  /* 0x00016003ff0075a7 */ /* 0x000e640008001005 */
[----:B-1----:R-:W-:Y:S05]  /*32e0*/  @P0 BRA `(.L_x_60) ;  /* 0x0000000000080947 */ /* 0x002fea0003800000 */
[----:B------:R-:W1:Y:S02]  /*32f0*/  SYNCS.PHASECHK.TRANS64.TRYWAIT P0, [UR5+0x160], R3 ;  /* 0x00016003ff0075a7 */ /* 0x000e640008001105 */
[----:B-1----:R-:W-:Y:S05]  /*3300*/  @!P0 BRA `(.L_x_61) ;  /* 0x0000004000048947 */ /* 0x002fea0003800000 */
.L_x_60:
[----:B------:R-:W-:-:S04]  /*3310*/  UIADD3 UR4, UPT, UPT, UR6, 0x1, URZ ;  /* 0x0000000106047890 */ /* 0x000fc8000fffe0ff */
[----:B------:R-:W-:-:S04]  /*3320*/  UISETP.NE.AND UP0, UPT, UR4, 0x2, UPT ;  /* 0x000000020400788c */ /* 0x000fc8000bf05270 */
[----:B------:R-:W-:Y:S02]  /*3330*/  USEL UR7, URZ, 0x1, UP0 ;  /* 0x00000001ff077887 */ /* 0x000fe40008000000 */
[----:B------:R-:W-:-:S04]  /*3340*/  USEL UR4, UR4, URZ, UP0 ;  /* 0x000000ff04047287 */ /* 0x000fc80008000000 */
[----:B------:R-:W-:Y:S01]  /*3350*/  ULEA UR4, UR4, UR37, 0x3 ;  /* 0x0000002504047291 */ /* 0x000fe2000f8e18ff */
[----:B-1----:R-:W-:-:S04]  /*3360*/  LOP3.LUT R3, R12, UR7, RZ, 0x3c, !PT ;  /* 0x000000070c037c12 */ /* 0x002fc8000f8e3cff */
[----:B------:R-:W-:-:S04]  /*3370*/  SHF.L.U32 R0, R3, 0x1f, RZ ;  /* 0x0000001f03007819 */ /* 0x000fc800000006ff */
[----:B------:R-:W1:Y:S02]  /*3380*/  SYNCS.PHASECHK.TRANS64 P0, [UR4+0x160], R0 ;  /* 0x00016000ff0075a7 */ /* 0x000e640008001004 */
[----:B-1----:R-:W-:Y:S05]  /*3390*/  @P0 EXIT ;  /* 0x000000000000094d */ /* 0x002fea0003800000 */
[----:B------:R-:W-:Y:S02]  /*33a0*/  SHF.L.U32 R3, R3, 0x1f, RZ ;  /* 0x0000001f03037819 */ /* 0x000fe400000006ff */
[----:B------:R-:W-:-:S07]  /*33b0*/  MOV R0, UR4 ;  /* 0x0000000400007c02 */ /* 0x000fce0008000f00 */
.L_x_62:
[----:B-1----:R1:W2:Y:S02]  /*33c0*/  SYNCS.PHASECHK.TRANS64.TRYWAIT P0, [R0+URZ+0x160], R3 ;  /* 0x00016003000075a7 */ /* 0x0022a400080011ff */
[----:B--2---:R-:W-:Y:S05]  /*33d0*/  @!P0 NANOSLEEP.SYNCS 0x989680 ;  /* 0x009896800000895d */ /* 0x004fea0003900000 */
[----:B------:R-:W2:Y:S02]  /*33e0*/  @!P0 SYNCS.PHASECHK.TRANS64 P0, [R0+URZ+0x160], R3 ;  /* 0x00016003000085a7 */ /* 0x000ea400080010ff */
[----:B--2---:R-:W-:Y:S05]  /*33f0*/  @P0 EXIT ;  /* 0x000000000000094d */ /* 0x004fea0003800000 */
[----:B------:R-:W-:Y:S05]  /*3400*/  BRA `(.L_x_62) ;  /* 0xfffffffc00ec7947 */ /* 0x000fea000383ffff */
.L_x_55:
[----:B------:R-:W-:-:S09]  /*3410*/  UISETP.NE.AND UP1, UPT, UR8, URZ, UPT ;  /* 0x000000ff0800728c */ /* 0x000fd2000bf25270 */
[----:B------:R-:W-:Y:S05]  /*3420*/  BRA.U UP1, `(.L_x_63) ;  /* 0x0000000d01cc7547 */ /* 0x000fea000b800000 */
[----:B------:R-:W-:Y:S01]  /*3430*/  UMOV UR4, 0x40 ;  /* 0x0000004000047882 */ /* 0x000fe20000000000 */
[----:B------:R-:W-:Y:S01]  /*3440*/  NOP ;  /* 0x0000000000007918 */ /* 0x000fe20000000000 */
[----:B------:R-:W-:Y:S01]  /*3450*/  ULEA UR4, UR37, UR4, 0x18 ;  /* 0x0000000425047291 */ /* 0x000fe2000f8ec0ff */
[----:B------:R-:W-:Y:S02]  /*3460*/  UMOV UR5, 0x400 ;  /* 0x0000040000057882 */ /* 0x000fe40000000000 */
[----:B------:R-:W-:-:S06]  /*3470*/  ULEA UR37, UR37, UR5, 0x18 ;  /* 0x0000000525257291 */ /* 0x000fcc000f8ec0ff */
[----:B------:R-:W1:Y:S02]  /*3480*/  LDS.U8 R0, [UR4+0x1c] ;  /* 0x00001c04ff007984 */ /* 0x000e640008000000 */
[----:B-1----:R-:W-:-:S13]  /*3490*/  ISETP.NE.AND P0, PT, R0, RZ, PT ;  /* 0x000000ff0000720c */ /* 0x002fda0003f05270 */
[----:B------:R-:W-:Y:S05]  /*34a0*/  @P0 BRA `(.L_x_64) ;  /* 0x0000000000580947 */ /* 0x000fea0003800000 */
[----:B------:R-:W-:-:S13]  /*34b0*/  ELECT P0, URZ, PT ;  /* 0x0000000000ff782f */ /* 0x000fda0003800000 */
[----:B------:R-:W-:Y:S05]  /*34c0*/  @!P0 BRA `(.L_x_65) ;  /* 0x0000000000608947 */ /* 0x000fea0003800000 */
[----:B------:R-:W-:Y:S01]  /*34d0*/  UMOV UR5, 0x10 ;  /* 0x0000001000057882 */ /* 0x000fe20000000000 */
[----:B------:R-:W-:Y:S01]  /*34e0*/  HFMA2 R0, -RZ, RZ, 0, 5.9604644775390625e-08 ;  /* 0x00000001ff007431 */ /* 0x000fe200000001ff */
[----:B------:R-:W-:-:S03]  /*34f0*/  MOV R2, 0xffff ;  /* 0x0000ffff00027802 */ /* 0x000fc60000000f00 */
[----:B------:R-:W-:Y:S04]  /*3500*/  DEPBAR.LE SB1, 0x36 ;  /* 0x00009d800000791a */ /* 0x000fe80000000000 */
[----:B------:R-:W1:Y:S02]  /*3510*/  UTCATOMSWS.FIND_AND_SET.ALIGN UP0, UR5, UR5 ;  /* 0x00000005000575e3 */ /* 0x000e640008000800 */
[----:B-1----:R-:W-:Y:S01]  /*3520*/  MOV R3, UR5 ;  /* 0x0000000500037c02 */ /* 0x002fe20008000f00 */
[----:B------:R-:W-:Y:S06]  /*3530*/  BRA.U UP0, `(.L_x_66) ;  /* 0x0000000100187547 */ /* 0x000fec000b800000 */
.L_x_67:
[----:B------:R-:W-:Y:S05]  /*3540*/  NANOSLEEP 0x64 ;  /* 0x000000640000795d */ /* 0x000fea0003800000 */
[----:B------:R-:W-:-:S05]  /*3550*/  UMOV UR5, 0x10 ;  /* 0x0000001000057882 */ /* 0x000fca0000000000 */
[----:B------:R-:W-:Y:S04]  /*3560*/  DEPBAR.LE SB1, 0x36 ;  /* 0x00009d800000791a */ /* 0x000fe80000000000 */
[----:B------:R-:W1:Y:S02]  /*3570*/  UTCATOMSWS.FIND_AND_SET.ALIGN UP0, UR5, UR5 ;  /* 0x00000005000575e3 */ /* 0x000e640008000800 */
[----:B-1----:R-:W-:Y:S01]  /*3580*/  MOV R3, UR5 ;  /* 0x0000000500037c02 */ /* 0x002fe20008000f00 */
[----:B------:R-:W-:Y:S05]  /*3590*/  BRA.U !UP0, `(.L_x_67) ;  /* 0xfffffffd08e87547 */ /* 0x000fea000b83ffff */
.L_x_66:
[-C--:B------:R-:W-:Y:S02]  /*35a0*/  SHF.L.U32 R2, R2, R3.reuse, RZ ;  /* 0x0000000302027219 */ /* 0x080fe400000006ff */
[----:B------:R-:W-:Y:S01]  /*35b0*/  SHF.L.U32 R0, R0, R3, RZ ;  /* 0x0000000300007219 */ /* 0x000fe200000006ff */
[----:B------:R-:W-:Y:S02]  /*35c0*/  IMAD.SHL.U32 R3, R3, 0x20, RZ ;  /* 0x0000002003037824 */ /* 0x000fe400078e00ff */
[----:B------:R1:W-:Y:S04]  /*35d0*/  ATOMS.OR RZ, [UR4+0x14], R2 ;  /* 0x00001402ffff798c */ /* 0x0003e8000b000004 */
[----:B------:R1:W-:Y:S04]  /*35e0*/  ATOMS.OR RZ, [UR4+0x18], R0 ;  /* 0x00001800ffff798c */ /* 0x0003e8000b000004 */
[----:B------:R1:W-:Y:S01]  /*35f0*/  STS [UR37+0x200], R3 ;  /* 0x00020003ff007988 */ /* 0x0003e20008000825 */
[----:B------:R-:W-:Y:S05]  /*3600*/  BRA `(.L_x_65) ;  /* 0x0000000000107947 */ /* 0x000fea0003800000 */
.L_x_64:
[----:B------:R-:W-:Y:S02]  /*3610*/  MOV R0, 0xffffffff ;  /* 0xffffffff00007802 */ /* 0x000fe40000000f00 */
[----:B------:R-:W-:-:S03]  /*3620*/  MOV R2, 0x3650 ;  /* 0x0000365000027802 */ /* 0x000fc60000000f00 */
[----:B------:R1:W-:Y:S04]  /*3630*/  STS [UR37+0x200], R0 ;  /* 0x00020000ff007988 */ /* 0x0003e80008000825 */
[----:B-1-3-5:R-:W-:Y:S05]  /*3640*/  CALL.REL.NOINC `($__internal_1_$__cuda_sm10x_tcgen05_guardrail_trap_phase_invalid_during_alloc) ;  /* 0x0000004000947944 */ /* 0x02afea0003c00000 */
.L_x_65:
[----:B------:R-:W-:Y:S05]  /*3650*/  WARPSYNC.ALL ;  /* 0x0000000000007948 */ /* 0x000fea0003800000 */
[----:B------:R-:W2:Y:S01]  /*3660*/  S2UR UR5, SR_CgaCtaId ;  /* 0x00000000000579c3 */ /* 0x000ea20000008800 */
[----:B------:R-:W-:Y:S01]  /*3670*/  UMOV UR4, 0x400 ;  /* 0x0000040000047882 */ /* 0x000fe20000000000 */
[----:B------:R-:W-:-:S06]  /*3680*/  NOP ;  /* 0x0000000000007918 */ /* 0x000fcc0000000000 */
[----:B------:R-:W-:Y:S06]  /*3690*/  BAR.ARV 0x6, 0xa0 ;  /* 0x0182800000007b1d */ /* 0x000fec0000002000 */
[----:B------:R-:W4:Y:S01]  /*36a0*/  LDCU UR7, c[0x0][0x38c] ;  /* 0x00007180ff0777ac */ /* 0x000f220008000800 */
[----:B------:R-:W-:Y:S01]  /*36b0*/  IMAD.MOV.U32 R11, RZ, RZ, 0x1 ;  /* 0x00000001ff0b7424 */ /* 0x000fe200078e00ff */
[----:B------:R-:W-:Y:S01]  /*36c0*/  CS2R R8, SRZ ;  /* 0x0000000000087805 */ /* 0x000fe2000001ff00 */
[----:B------:R-:W-:Y:S01]  /*36d0*/  IMAD.MOV.U32 R10, RZ, RZ, RZ ;  /* 0x000000ffff0a7224 */ /* 0x000fe200078e00ff */
[----:B------:R-:W3:Y:S01]  /*36e0*/  LDCU UR6, c[0x0][0x38c] ;  /* 0x00007180ff0677ac */ /* 0x000ee20008000800 */
[----:B------:R-:W-:Y:S01]  /*36f0*/  UMOV UR15, URZ ;  /* 0x000000ff000f7c82 */ /* 0x000fe20008000000 */
[----:B------:R-:W-:Y:S01]  /*3700*/  UMOV UR14, URZ ;  /* 0x000000ff000e7c82 */ /* 0x000fe20008000000 */
[----:B--2---:R-:W-:Y:S01]  /*3710*/  ULEA UR5, UR5, UR4, 0x18 ;  /* 0x0000000405057291 */ /* 0x004fe2000f8ec0ff */
[----:B------:R-:W-:Y:S01]  /*3720*/  UMOV UR24, 0x0 ;  /* 0x0000000000187882 */ /* 0x000fe20000000000 */
[----:B------:R-:W-:-:S02]  /*3730*/  UMOV UR25, 0x4080490 ;  /* 0x0408049000197882 */ /* 0x000fc40000000000 */
[----:B------:R-:W-:Y:S02]  /*3740*/  UIADD3 UR10, UPT, UPT, UR5, 0x2600, URZ ;  /* 0x00002600050a7890 */ /* 0x000fe4000fffe0ff */
[----:B------:R-:W-:Y:S02]  /*3750*/  UIADD3 UR11, UPT, UPT, UR5, 0x26600, URZ ;  /* 0x00026600050b7890 */ /* 0x000fe4000fffe0ff */
[----:B----4-:R-:W-:Y:S01]  /*3760*/  UIADD3 UR7, UPT, UPT, UR7, 0x3f, URZ ;  /* 0x0000003f07077890 */ /* 0x010fe2000fffe0ff */
[----:B-1----:R-:W1:Y:S01]  /*3770*/  LDS R0, [UR5+0x200] ;  /* 0x00020005ff007984 */ /* 0x002e620008000800 */
[----:B------:R-:W-:Y:S02]  /*3780*/  USHF.R.U32.HI UR10, URZ, 0x4, UR10 ;  /* 0x00000004ff0a7899 */ /* 0x000fe4000801160a */
[----:B------:R-:W-:Y:S02]  /*3790*/  USHF.R.S32.HI UR4, URZ, 0x1f, UR7 ;  /* 0x0000001fff047899 */ /* 0x000fe40008011407 */
[----:B------:R-:W-:-:S02]  /*37a0*/  USHF.R.U32.HI UR11, URZ, 0x4, UR11 ;  /* 0x00000004ff0b7899 */ /* 0x000fc4000801160b */
[----:B------:R-:W-:Y:S02]  /*37b0*/  ULEA.HI UR4, UR4, UR7, URZ, 0x6 ;  /* 0x0000000704047291 */ /* 0x000fe4000f8f30ff */
[----:B------:R-:W-:Y:S02]  /*37c0*/  ULOP3.LUT UR10, UR10, 0x3fff, URZ, 0xc0, !UPT ;  /* 0x00003fff0a0a7892 */ /* 0x000fe4000f8ec0ff */
[----:B------:R-:W-:Y:S02]  /*37d0*/  USHF.R.S32.HI UR4, URZ, 0x6, UR4 ;  /* 0x00000006ff047899 */ /* 0x000fe40008011404 */
[----:B------:R-:W-:Y:S02]  /*37e0*/  ULOP3.LUT UR11, UR11, 0x3fff, URZ, 0xc0, !UPT ;  /* 0x00003fff0b0b7892 */ /* 0x000fe4000f8ec0ff */
[----:B------:R-:W-:Y:S01]  /*37f0*/  UISETP.LT.AND UP0, UPT, UR4, 0x1, UPT ;  /* 0x000000010400788c */ /* 0x000fe2000bf01270 */
[----:B------:R-:W-:Y:S01]  /*3800*/  UMOV UR22, 0x0 ;  /* 0x0000000000167882 */ /* 0x000fe20000000000 */
[----:B------:R-:W-:-:S02]  /*3810*/  UMOV UR23, 0x4080490 ;  /* 0x0408049000177882 */ /* 0x000fc40000000000 */
[----:B------:R-:W-:Y:S02]  /*3820*/  USEL UR9, UR4, 0x1, !UP0 ;  /* 0x0000000104097887 */ /* 0x000fe4000c000000 */
[----:B------:R-:W-:Y:S02]  /*3830*/  ULOP3.LUT UR10, UR10, 0x10000, URZ, 0xfc, !UPT ;  /* 0x000100000a0a7892 */ /* 0x000fe4000f8efcff */
[----:B------:R-:W-:Y:S02]  /*3840*/  ULOP3.LUT UR11, UR11, 0x10000, URZ, 0xfc, !UPT ;  /* 0x000100000b0b7892 */ /* 0x000fe4000f8efcff */
[----:B------:R-:W-:Y:S02]  /*3850*/  UIADD3 UR9, UPT, UPT, -UR9, URZ, URZ ;  /* 0x000000ff09097290 */ /* 0x000fe4000fffe1ff */
[----:B---3--:R-:W-:Y:S01]  /*3860*/  UISETP.GE.AND UP3, UPT, UR6, 0x1, UPT ;  /* 0x000000010600788c */ /* 0x008fe2000bf66270 */
[----:B------:R-:W-:Y:S01]  /*3870*/  UMOV UR20, 0x0 ;  /* 0x0000000000147882 */ /* 0x000fe20000000000 */
[----:B------:R-:W-:Y:S01]  /*3880*/  UMOV UR21, 0x4080490 ;  /* 0x0408049000157882 */ /* 0x000fe20000000000 */
[----:B------:R-:W-:Y:S01]  /*3890*/  UMOV UR18, 0x0 ;  /* 0x0000000000127882 */ /* 0x000fe20000000000 */
[----:B------:R-:W-:Y:S01]  /*38a0*/  UMOV UR19, 0x4080490 ;  /* 0x0408049000137882 */ /* 0x000fe20000000000 */
[----:B-1----:R-:W-:-:S15]  /*38b0*/  R2UR UR16, R0 ;  /* 0x00000000001072ca */ /* 0x002fde00000e0000 */
.L_x_74:
[----:B------:R-:W-:Y:S02]  /*38c0*/  LEA R0, R10, UR5, 0x3 ;  /* 0x000000050a007c11 */ /* 0x000fe4000f8e18ff */
[----:B------:R-:W-:Y:S02]  /*38d0*/  SHF.L.U32 R5, R9, 0x1f, RZ ;  /* 0x0000001f09057819 */ /* 0x000fe400000006ff */
[----:B------:R-:W-:Y:S01]  /*38e0*/  PLOP3.LUT P0, PT, PT, PT, UP3, 0x80, 0x8 ;  /* 0x000000000008781c */ /* 0x000fe20003f0f038 */
[----:B------:R-:W-:Y:S01]  /*38f0*/  VIADD R3, R0, 0x160 ;  /* 0x0000016000037836 */ /* 0x000fe20000000000 */
[----:B-1----:R-:W1:Y:S02]  /*3900*/  SYNCS.PHASECHK.TRANS64.TRYWAIT P1, [R0+URZ+0x150], R5 ;  /* 0x00015005000075a7 */ /* 0x002e6400080211ff */
[----:B-1-3--:R-:W-:Y:S09]  /*3910*/  @!P1 BRA `(.L_x_68) ;  /* 0x0000003800989947 */ /* 0x00aff20003800000 */
.L_x_160:
[----:B------:R-:W-:Y:S01]  /*3920*/  LEA R4, R10, UR5, 0x4 ;  /* 0x000000050a047c11 */ /* 0x000fe2000f8e20ff */
[----:B------:R-:W-:Y:S01]  /*3930*/  @UP3 ULEA UR6, UR14, UR5, 0x3 ;  /* 0x000000050e063291 */ /* 0x000fe2000f8e18ff */
[----:B------:R-:W-:Y:S01]  /*3940*/  PLOP3.LUT P2, PT, PT, PT, PT, 0x80, 0x8 ;  /* 0x000000000008781c */ /* 0x000fe20003f4f070 */
[----:B------:R-:W-:Y:S01]  /*3950*/  ULEA UR7, UR15, UR5, 0x3 ;  /* 0x000000050f077291 */ /* 0x000fe2000f8e18ff */
[----:B------:R-:W-:Y:S02]  /*3960*/  PRMT R3, RZ, 0x654, R3 ;  /* 0x00000654ff037816 */ /* 0x000fe40000000003 */
[----:B-1----:R-:W1:Y:S01]  /*3970*/  LDS.128 R4, [R4+0x1e0] ;  /* 0x0001e00004047984 */ /* 0x002e620000000c00 */
[----:B------:R-:W-:Y:S02]  /*3980*/  @P0 SHF.L.U32 R2, R8, 0x1f, RZ ;  /* 0x0000001f08020819 */ /* 0x000fe400000006ff */
[----:B------:R-:W-:Y:S01]  /*3990*/  SHF.L.U32 R0, R11, 0x1f, RZ ;  /* 0x0000001f0b007819 */ /* 0x000fe200000006ff */
[----:B------:R-:W-:Y:S01]  /*39a0*/  @!PT LDS RZ, [RZ] ;  /* 0x00000000fffff984 */ /* 0x000fe20000000800 */
[----:B------:R-:W-:Y:S01]  /*39b0*/  @!PT LDS RZ, [RZ] ;  /* 0x00000000fffff984 */ /* 0x000fe20000000800 */
[----:B------:R-:W-:Y:S01]  /*39c0*/  @!PT LDS RZ, [RZ] ;  /* 0x00000000fffff984 */ /* 0x000fe20000000800 */
[----:B------:R-:W-:Y:S01]  /*39d0*/  @!PT LDS RZ, [RZ] ;  /* 0x00000000fffff984 */ /* 0x000fe20000000800 */
[----:B------:R2:W-:Y:S06]  /*39e0*/  MEMBAR.ALL.CTA ;  /* 0x0000000000007992 */ /* 0x0005ec0000008000 */
[----:B--2---:R-:W2:Y:S02]  /*39f0*/  FENCE.VIEW.ASYNC.S ;  /* 0x00000000000073c6 */ /* 0x004ea40000000000 */
[----:B--2---:R2:W-:Y:S01]  /*3a00*/  SYNCS.ARRIVE.TRANS64.RED.A1T0 RZ, [R3+URZ], RZ ;  /* 0x000000ff03ff79a7 */ /* 0x0045e200081004ff */
[----:B------:R2:W3:Y:S01]  /*3a10*/  @P0 SYNCS.PHASECHK.TRANS64.TRYWAIT P2, [UR6], R2 ;  /* 0x00000002ff0005a7 */ /* 0x0004e20008041106 */
[----:B------:R-:W-:Y:S01]  /*3a20*/  ULEA.HI UR6, UR15, UR15, URZ, 0x1 ;  /* 0x0000000f0f067291 */ /* 0x000fe2000f8f08ff */
[----:B-1----:R-:W-:-:S03]  /*3a30*/  LOP3.LUT P1, RZ, R6, 0x1, RZ, 0xc0, !PT ;  /* 0x0000000106ff7812 */ /* 0x002fc6000782c0ff */
[----:B------:R-:W-:Y:S02]  /*3a40*/  USHF.L.U32 UR8, UR6, 0x4, URZ ;  /* 0x0000000406087899 */ /* 0x000fe400080006ff */
[----:B------:R-:W-:Y:S02]  /*3a50*/  ULOP3.LUT UR6, UR6, 0xffe, URZ, 0xc0, !UPT ;  /* 0x00000ffe06067892 */ /* 0x000fe4000f8ec0ff */
[----:B------:R-:W-:Y:S02]  /*3a60*/  ULOP3.LUT UR8, UR8, 0xffffffe0, URZ, 0xc0, !UPT ;  /* 0xffffffe008087892 */ /* 0x000fe4000f8ec0ff */
[----:B------:R-:W-:Y:S02]  /*3a70*/  UIADD3 UR6, UPT, UPT, -UR6, UR15, URZ ;  /* 0x0000000f06067290 */ /* 0x000fe4000fffe1ff */
[----:B------:R-:W-:Y:S01]  /*3a80*/  UIADD3 UR8, UPT, UPT, UR16, UR8, URZ ;  /* 0x0000000810087290 */ /* 0x000fe2000fffe0ff */
[----:B------:R-:W1:Y:S03]  /*3a90*/  SYNCS.PHASECHK.TRANS64.TRYWAIT P0, [UR7+0x190], R0 ;  /* 0x00019000ff0075a7 */ /* 0x000e660008001107 */
[----:B------:R-:W-:Y:S01]  /*3aa0*/  ULEA UR8, UR6, UR8, 0x14 ;  /* 0x0000000806087291 */ /* 0x000fe2000f8ea0ff */
[----:B-123--:R-:W-:Y:S11]  /*3ab0*/  @!P0 BRA `(.L_x_69) ;  /* 0x0000003800448947 */ /* 0x00eff60003800000 */
.L_x_162:
[----:B------:R-:W-:Y:S01]  /*3ac0*/  IADD3 R10, PT, PT, R10, 0x1, RZ ;  /* 0x000000010a0a7810 */ /* 0x000fe20007ffe0ff */
[----:B------:R-:W-:Y:S06]  /*3ad0*/  BRA.U !UP3, `(.L_x_70) ;  /* 0x000000010bc07547 */ /* 0x000fec000b800000 */
[----:B------:R-:W-:Y:S01]  /*3ae0*/  UPLOP3.LUT UP4, UPT, UPT, UPT, UPT, 0x40, 0x4 ;  /* 0x000000000004789c */ /* 0x000fe20003f8e870 */
[----:B------:R-:W-:Y:S01]  /*3af0*/  UMOV UR13, UR9 ;  /* 0x00000009000d7c82 */ /* 0x000fe20008000000 */
[----:B------:R-:W-:Y:S01]  /*3b00*/  UMOV UR12, UR4 ;  /* 0x00000004000c7c82 */ /* 0x000fe20008000000 */
[----:B------:R-:W-:-:S08]  /*3b10*/  UMOV UR17, UR14 ;  /* 0x0000000e00117c82 */ /* 0x000fd00008000000 */
.L_x_73:
[----:B------:R-:W-:Y:S02]  /*3b20*/  UIADD3 UR13, UPT, UPT, UR13, 0x1, URZ ;  /* 0x000000010d0d7890 */ /* 0x000fe4000fffe0ff */
[----:B--2---:R-:W-:Y:S02]  /*3b30*/  ULEA UR6, UR17, UR5, 0x3 ;  /* 0x0000000511067291 */ /* 0x004fe4000f8e18ff */
[----:B------:R-:W-:Y:S01]  /*3b40*/  UISETP.NE.AND UP0, UPT, UR13, URZ, UPT ;  /* 0x000000ff0d00728c */ /* 0x000fe2000bf05270 */
[----:B---3--:R-:W-:Y:S10]  /*3b50*/  @P2 BRA `(.L_x_71) ;  /* 0x00000000000c2947 */ /* 0x008ff40003800000 */
[----:B-1----:R-:W-:Y:S04]  /*3b60*/  SHF.L.U32 R3, R8, 0x1f, RZ ;  /* 0x0000001f08037819 */ /* 0x002fe800000006ff */
[----:B------:R-:W1:Y:S02]  /*3b70*/  SYNCS.PHASECHK.TRANS64.TRYWAIT P0, [UR6], R3 ;  /* 0x00000003ff0075a7 */ /* 0x000e640008001106 */
[----:B-1----:R-:W-:Y:S05]  /*3b80*/  @!P0 BRA `(.L_x_72) ;  /* 0x0000003800288947 */ /* 0x002fea0003800000 */
.L_x_71:
[----:B------:R-:W-:Y:S01]  /*3b90*/  UISETP.NE.AND UP1, UPT, UR12, 0x1, UPT ;  /* 0x000000010c00788c */ /* 0x000fe2000bf25270 */
[----:B------:R-:W-:Y:S01]  /*3ba0*/  PLOP3.LUT P2, PT, PT, PT, PT, 0x80, 0x8 ;  /* 0x000000000008781c */ /* 0x000fe20003f4f070 */
[----:B------:R-:W-:Y:S02]  /*3bb0*/  UIADD3 UR14, UPT, UPT, UR17, 0x1, URZ ;  /* 0x00000001110e7890 */ /* 0x000fe4000fffe0ff */
[----:B------:R-:W-:Y:S02]  /*3bc0*/  ULEA UR28, UR17, UR11, 0x8 ;  /* 0x0000000b111c7291 */ /* 0x000fe4000f8e40ff */
[----:B------:R-:W-:Y:S01]  /*3bd0*/  UISETP.NE.AND UP2, UPT, UR14, 0x12, UPT ;  /* 0x000000120e00788c */ /* 0x000fe2000bf45270 */
[----:B------:R-:W-:Y:S01]  /*3be0*/  PLOP3.LUT P0, PT, PT, PT, UP1, 0x80, 0x8 ;  /* 0x000000000008781c */ /* 0x000fe20003f0f018 */
[----:B------:R-:W-:Y:S02]  /*3bf0*/  UIADD3 UR40, UPT, UPT, UR28, 0x2, URZ ;  /* 0x000000021c287890 */ /* 0x000fe4000fffe0ff */
[----:B------:R-:W-:Y:S02]  /*3c00*/  USEL UR27, URZ, 0x1, UP2 ;  /* 0x00000001ff1b7887 */ /* 0x000fe40009000000 */
[----:B------:R-:W-:Y:S02]  /*3c10*/  USEL UR14, UR14, URZ, UP2 ;  /* 0x000000ff0e0e7287 */ /* 0x000fe40009000000 */
[----:B------:R-:W-:Y:S02]  /*3c20*/  UIADD3 UR36, UPT, UPT, UR28, 0x4, URZ ;  /* 0x000000041c247890 */ /* 0x000fe4000fffe0ff */
[----:B------:R-:W-:Y:S01]  /*3c30*/  @UP1 ULEA UR26, UR14, UR5, 0x3 ;  /* 0x000000050e1a1291 */ /* 0x000fe2000f8e18ff */
[----:B------:R-:W-:Y:S01]  /*3c40*/  LOP3.LUT R8, R8, UR27, RZ, 0x3c, !PT ;  /* 0x0000001b08087c12 */ /* 0x000fe2000f8e3cff */
[----:B------:R-:W-:Y:S02]  /*3c50*/  UIADD3 UR32, UPT, UPT, UR28, 0x6, URZ ;  /* 0x000000061c207890 */ /* 0x000fe4000fffe0ff */
[----:B------:R-:W-:Y:S01]  /*3c60*/  UIADD3 UR6, UPT, UPT, UR6, 0x90, URZ ;  /* 0x0000009006067890 */ /* 0x000fe2000fffe0ff */
[----:B-1----:R-:W-:Y:S01]  /*3c70*/  @P0 SHF.L.U32 R0, R8, 0x1f, RZ ;  /* 0x0000001f08000819 */ /* 0x002fe200000006ff */
[----:B------:R-:W-:Y:S01]  /*3c80*/  UIADD3 UR12, UPT, UPT, UR12, -0x1, URZ ;  /* 0xffffffff0c0c7890 */ /* 0x000fe2000fffe0ff */
[----:B------:R-:W-:Y:S02]  /*3c90*/  UMOV UR29, 0x40004040 ;  /* 0x40004040001d7882 */ /* 0x000fe40000000000 */
[----:B------:R2:W3:Y:S01]  /*3ca0*/  @P0 SYNCS.PHASECHK.TRANS64.TRYWAIT P2, [UR26], R0 ;  /* 0x00000000ff0005a7 */ /* 0x0004e2000804111a */
[----:B------:R-:W-:Y:S01]  /*3cb0*/  ULEA UR26, UR17, UR10, 0x9 ;  /* 0x0000000a111a7291 */ /* 0x000fe2000f8e48ff */
[----:B------:R-:W-:Y:S01]  /*3cc0*/  UMOV UR27, 0x40004040 ;  /* 0x40004040001b7882 */ /* 0x000fe20000000000 */
[----:B------:R-:W-:Y:S02]  /*3cd0*/  UMOV UR41, 0x40004040 ;  /* 0x4000404000297882 */ /* 0x000fe40000000000 */
[----:B------:R-:W-:Y:S02]  /*3ce0*/  UIADD3 UR38, UPT, UPT, UR26, 0x2, URZ ;  /* 0x000000021a267890 */ /* 0x000fe4000fffe0ff */
[----:B------:R-:W-:Y:S02]  /*3cf0*/  UIADD3 UR34, UPT, UPT, UR26, 0x4, URZ ;  /* 0x000000041a227890 */ /* 0x000fe4000fffe0ff */
[----:B------:R-:W-:Y:S01]  /*3d00*/  UIADD3 UR30, UPT, UPT, UR26, 0x6, URZ ;  /* 0x000000061a1e7890 */ /* 0x000fe2000fffe0ff */
[----:B------:R2:W-:Y:S01]  /*3d10*/  UTCHMMA gdesc[UR26], gdesc[UR28], tmem[UR8], tmem[UR24], idesc[UR25], UP4 ;  /* 0x00ff181c1a0075ea */ /* 0x0005e2000a000008 */
[----:B------:R-:W-:Y:S01]  /*3d20*/  UPLOP3.LUT UP4, UPT, UPT, UPT, UPT, 0x80, 0x8 ;  /* 0x000000000008789c */ /* 0x000fe20003f8f070 */
[----:B------:R-:W-:Y:S01]  /*3d30*/  UMOV UR39, 0x40004040 ;  /* 0x4000404000277882 */ /* 0x000fe20000000000 */
[----:B------:R-:W-:Y:S01]  /*3d40*/  UMOV UR37, 0x40004040 ;  /* 0x4000404000257882 */ /* 0x000fe20000000000 */
[----:B------:R2:W-:Y:S01]  /*3d50*/  UTCHMMA gdesc[UR38], gdesc[UR40], tmem[UR8], tmem[UR22], idesc[UR23], UPT ;  /* 0x00ff1628260075ea */ /* 0x0005e2000b800008 */
[----:B------:R-:W-:Y:S01]  /*3d60*/  UMOV UR35, 0x40004040 ;  /* 0x4000404000237882 */ /* 0x000fe20000000000 */
[----:B------:R-:W-:Y:S01]  /*3d70*/  UMOV UR33, 0x40004040 ;  /* 0x4000404000217882 */ /* 0x000fe20000000000 */
[----:B------:R-:W-:Y:S01]  /*3d80*/  UMOV UR31, 0x40004040 ;  /* 0x40004040001f7882 */ /* 0x000fe20000000000 */
[----:B------:R2:W-:Y:S01]  /*3d90*/  UTCHMMA gdesc[UR34], gdesc[UR36], tmem[UR8], tmem[UR20], idesc[UR21], UPT ;  /* 0x00ff1424220075ea */ /* 0x0005e2000b800008 */
[----:B------:R2:W-:Y:S01]  /*3da0*/  UTCHMMA gdesc[UR30], gdesc[UR32], tmem[UR8], tmem[UR18], idesc[UR19], UPT ;  /* 0x00ff12201e0075ea */ /* 0x0005e2000b800008 */
[----:B------:R2:W-:Y:S01]  /*3db0*/  UTCBAR [UR6], URZ ;  /* 0x000000ff060073e9 */ /* 0x0005e200080000ff */
[----:B------:R-:W-:Y:S01]  /*3dc0*/  UMOV UR17, UR14 ;  /* 0x0000000e00117c82 */ /* 0x000fe20008000000 */
[----:B------:R-:W-:Y:S05]  /*3dd0*/  BRA.U UP0, `(.L_x_73) ;  /* 0xfffffffd00507547 */ /* 0x000fea000b83ffff */
.L_x_70:
[----:B------:R-:W-:Y:S01]  /*3de0*/  UIADD3 UR15, UPT, UPT, UR15, 0x1, URZ ;  /* 0x000000010f0f7890 */ /* 0x000fe2000fffe0ff */
[C---:B------:R-:W-:Y:S01]  /*3df0*/  ISETP.NE.AND P0, PT, R10.reuse, 0x2, PT ;  /* 0x000000020a00780c */ /* 0x040fe20003f05270 */
[----:B------:R-:W-:Y:S02]  /*3e00*/  UIADD3 UR7, UPT, UPT, UR7, 0x170, URZ ;  /* 0x0000017007077890 */ /* 0x000fe4000fffe0ff */
[----:B------:R-:W-:Y:S01]  /*3e10*/  UISETP.NE.AND UP0, UPT, UR15, 0x4, UPT ;  /* 0x000000040f00788c */ /* 0x000fe2000bf05270 */
[----:B-12---:R-:W-:Y:S02]  /*3e20*/  SEL R0, RZ, 0x1, P0 ;  /* 0x00000001ff007807 */ /* 0x006fe40000000000 */
[----:B------:R-:W-:Y:S01]  /*3e30*/  SEL R10, R10, RZ, P0 ;  /* 0x000000ff0a0a7207 */ /* 0x000fe20000000000 */
[----:B------:R-:W-:Y:S01]  /*3e40*/  USEL UR6, URZ, 0x1, UP0 ;  /* 0x00000001ff067887 */ /* 0x000fe20008000000 */
[----:B------:R-:W-:Y:S01]  /*3e50*/  LOP3.LUT R9, R9, R0, RZ, 0x3c, !PT ;  /* 0x0000000009097212 */ /* 0x000fe200078e3cff */
[----:B------:R-:W-:Y:S01]  /*3e60*/  USEL UR15, UR15, URZ, UP0 ;  /* 0x000000ff0f0f7287 */ /* 0x000fe20008000000 */
[----:B------:R1:W-:Y:S03]  /*3e70*/  UTCBAR [UR7], URZ ;  /* 0x000000ff070073e9 */ /* 0x0003e600080000ff */
[----:B------:R-:W-:Y:S01]  /*3e80*/  LOP3.LUT R11, R11, UR6, RZ, 0x3c, !PT ;  /* 0x000000060b0b7c12 */ /* 0x000fe2000f8e3cff */
[----:B------:R-:W-:Y:S07]  /*3e90*/  @P1 BRA `(.L_x_74) ;  /* 0xfffffff800881947 */ /* 0x000fee000383ffff */
[----:B------:R-:W2:Y:S01]  /*3ea0*/  S2UR UR4, SR_CgaCtaId ;  /* 0x00000000000479c3 */ /* 0x000ea20000008800 */
[----:B------:R-:W-:Y:S01]  /*3eb0*/  ELECT P0, URZ, PT ;  /* 0x0000000000ff782f */ /* 0x000fe20003800000 */
[----:B------:R-:W-:Y:S01]  /*3ec0*/  IMAD.MOV.U32 R0, RZ, RZ, 0x1 ;  /* 0x00000001ff007424 */ /* 0x000fe200078e00ff */
[----:B------:R-:W-:Y:S01]  /*3ed0*/  UIADD3 UR5, UPT, UPT, UR5, 0x190, URZ ;  /* 0x0000019005057890 */ /* 0x000fe2000fffe0ff */
[----:B------:R-:W-:Y:S01]  /*3ee0*/  SHF.L.U32 R3, R11, 0x1f, RZ ;  /* 0x0000001f0b037819 */ /* 0x000fe200000006ff */
[----:B------:R-:W-:-:S03]  /*3ef0*/  UMOV UR6, 0x40 ;  /* 0x0000004000067882 */ /* 0x000fc60000000000 */
[----:B------:R-:W-:Y:S01]  /*3f00*/  UVIRTCOUNT.DEALLOC.SMPOOL 0x80 ;  /* 0x000000800000784c */ /* 0x000fe20000000000 */
[----:B--2---:R-:W-:Y:S02]  /*3f10*/  ULEA UR4, UR4, UR6, 0x18 ;  /* 0x0000000604047291 */ /* 0x004fe4000f8ec0ff */
[----:B------:R-:W-:-:S07]  /*3f20*/  ULEA UR6, UR15, UR5, 0x3 ;  /* 0x000000050f067291 */ /* 0x000fce000f8e18ff */
[----:B------:R2:W-:Y:S02]  /*3f30*/  @P0 STS.U8 [UR4+0x1c], R0 ;  /* 0x00001c00ff000988 */ /* 0x0005e40008000004 */
[----:B------:R-:W4:Y:S02]  /*3f40*/  SYNCS.PHASECHK.TRANS64.TRYWAIT P0, [UR6], R3 ;  /* 0x00000003ff0075a7 */ /* 0x000f240008001106 */
[----:B--2-4-:R-:W-:Y:S05]  /*3f50*/  @!P0 BRA `(.L_x_75) ;  /* 0x00000034004c8947 */ /* 0x014fea0003800000 */
.L_x_165:
[----:B-1----:R-:W-:-:S04]  /*3f60*/  UIADD3 UR7, UPT, UPT, UR15, 0x1, URZ ;  /* 0x000000010f077890 */ /* 0x002fc8000fffe0ff */
[----:B------:R-:W-:-:S04]  /*3f70*/  UISETP.NE.AND UP0, UPT, UR7, 0x4, UPT ;  /* 0x000000040700788c */ /* 0x000fc8000bf05270 */
[----:B------:R-:W-:Y:S02]  /*3f80*/  USEL UR8, URZ, 0x1, UP0 ;  /* 0x00000001ff087887 */ /* 0x000fe40008000000 */
[----:B------:R-:W-:-:S04]  /*3f90*/  USEL UR7, UR7, URZ, UP0 ;  /* 0x000000ff07077287 */ /* 0x000fc80008000000 */
[----:B------:R-:W-:Y:S01]  /*3fa0*/  ULEA UR6, UR7, UR5, 0x3 ;  /* 0x0000000507067291 */ /* 0x000fe2000f8e18ff */
[----:B------:R-:W-:-:S04]  /*3fb0*/  LOP3.LUT R2, R11, UR8, RZ, 0x3c, !PT ;  /* 0x000000080b027c12 */ /* 0x000fc8000f8e3cff */
[----:B--2---:R-:W-:-:S04]  /*3fc0*/  SHF.L.U32 R3, R2, 0x1f, RZ ;  /* 0x0000001f02037819 */ /* 0x004fc800000006ff */
[----:B------:R-:W1:Y:S02]  /*3fd0*/  SYNCS.PHASECHK.TRANS64.TRYWAIT P0, [UR6], R3 ;  /* 0x00000003ff0075a7 */ /* 0x000e640008001106 */
[----:B-1----:R-:W-:Y:S05]  /*3fe0*/  @!P0 BRA `(.L_x_76) ;  /* 0x0000003400408947 */ /* 0x002fea0003800000 */
.L_x_167:
        /* <DEDUP_REMOVED lines=9> */
.L_x_169:
[----:B------:R-:W-:-:S04]  /*4080*/  UIADD3 UR7, UPT, UPT, UR7, 0x1, URZ ;  /* 0x0000000107077890 */ /* 0x000fc8000fffe0ff */
[----:B------:R-:W-:-:S04]  /*4090*/  UISETP.NE.AND UP0, UPT, UR7, 0x4, UPT ;  /* 0x000000040700788c */ /* 0x000fc8000bf05270 */
[----:B------:R-:W-:Y:S02]  /*40a0*/  USEL UR6, URZ, 0x1, UP0 ;  /* 0x00000001ff067887 */ /* 0x000fe40008000000 */
[----:B------:R-:W-:-:S04]  /*40b0*/  USEL UR7, UR7, URZ, UP0 ;  /* 0x000000ff07077287 */ /* 0x000fc80008000000 */
[----:B------:R-:W-:Y:S01]  /*40c0*/  ULEA UR7, UR7, UR5, 0x3 ;  /* 0x0000000507077291 */ /* 0x000fe2000f8e18ff */
[----:B-1----:R-:W-:-:S04]  /*40d0*/  LOP3.LUT R3, R2, UR6, RZ, 0x3c, !PT ;  /* 0x0000000602037c12 */ /* 0x002fc8000f8e3cff */
[----:B------:R-:W-:-:S04]  /*40e0*/  SHF.L.U32 R3, R3, 0x1f, RZ ;  /* 0x0000001f03037819 */ /* 0x000fc800000006ff */
[----:B------:R-:W1:Y:S02]  /*40f0*/  SYNCS.PHASECHK.TRANS64.TRYWAIT P0, [UR7], R3 ;  /* 0x00000003ff0075a7 */ /* 0x000e640008001107 */
[----:B-1----:R-:W-:Y:S05]  /*4100*/  @!P0 BRA `(.L_x_78) ;  /* 0x0000003400288947 */ /* 0x002fea0003800000 */
.L_x_171:
[----:B------:R-:W-:Y:S01]  /*4110*/  NOP ;  /* 0x0000000000007918 */ /* 0x000fe20000000000 */
[----:B-1----:R-:W1:Y:S01]  /*4120*/  LDS R0, [UR4+0x14] ;  /* 0x00001404ff007984 */ /* 0x002e620008000800 */
[----:B------:R-:W-:Y:S01]  /*4130*/  ULOP3.LUT UR6, UR16, 0xffff, URZ, 0xc0, !UPT ;  /* 0x0000ffff10067892 */ /* 0x000fe2000f8ec0ff */
[----:B------:R-:W-:Y:S01]  /*4140*/  UMOV UR8, 0xffff ;  /* 0x0000ffff00087882 */ /* 0x000fe20000000000 */
[----:B------:R-:W-:Y:S02]  /*4150*/  UMOV UR5, 0x1 ;  /* 0x0000000100057882 */ /* 0x000fe40000000000 */
[----:B------:R-:W-:-:S04]  /*4160*/  USHF.R.U32.HI UR6, URZ, 0x5, UR6 ;  /* 0x00000005ff067899 */ /* 0x000fc80008011606 */
[----:B------:R-:W-:Y:S02]  /*4170*/  USHF.L.U32 UR8, UR8, UR6, URZ ;  /* 0x0000000608087299 */ /* 0x000fe400080006ff */
[----:B------:R-:W-:-:S04]  /*4180*/  USHF.L.U32 UR5, UR5, UR6, URZ ;  /* 0x0000000605057299 */ /* 0x000fc800080006ff */
[----:B-1----:R-:W-:-:S04]  /*4190*/  LOP3.LUT R0, R0, UR8, RZ, 0xc0, !PT ;  /* 0x0000000800007c12 */ /* 0x002fc8000f8ec0ff */
[----:B------:R-:W-:-:S13]  /*41a0*/  ISETP.NE.AND P0, PT, R0, UR8, PT ;  /* 0x0000000800007c0c */ /* 0x000fda000bf05270 */
[----:B------:R-:W-:Y:S05]  /*41b0*/  @P0 BRA `(.L_x_79) ;  /* 0x0000000000580947 */ /* 0x000fea0003800000 */
[----:B------:R-:W1:Y:S02]  /*41c0*/  LDS R0, [UR4+0x18] ;  /* 0x00001804ff007984 */ /* 0x000e640008000800 */
[----:B-1----:R-:W-:-:S04]  /*41d0*/  LOP3.LUT R0, R0, UR5, RZ, 0xc0, !PT ;  /* 0x0000000500007c12 */ /* 0x002fc8000f8ec0ff */
[----:B------:R-:W-:-:S13]  /*41e0*/  ISETP.NE.AND P0, PT, R0, UR5, PT ;  /* 0x0000000500007c0c */ /* 0x000fda000bf05270 */
[----:B------:R-:W-:Y:S05]  /*41f0*/  @P0 BRA `(.L_x_80) ;  /* 0x00000000003c0947 */ /* 0x000fea0003800000 */
[----:B------:R-:W1:Y:S01]  /*4200*/  S2R R2, SR_LANEID ;  /* 0x0000000000027919 */ /* 0x000e620000000000 */
[----:B------:R-:W-:Y:S01]  /*4210*/  ULOP3.LUT UR8, URZ, UR8, URZ, 0x33, !UPT ;  /* 0x00000008ff087292 */ /* 0x000fe2000f8e33ff */
[----:B------:R-:W-:Y:S01]  /*4220*/  LOP3.LUT R4, RZ, UR5, RZ, 0x33, !PT ;  /* 0x00000005ff047c12 */ /* 0x000fe2000f8e33ff */
[----:B------:R-:W-:Y:S02]  /*4230*/  VOTEU.ANY UR7, UPT, PT ;  /* 0x0000000000077886 */ /* 0x000fe400038e0100 */
[----:B------:R-:W-:Y:S01]  /*4240*/  UFLO.U32 UR7, UR7 ;  /* 0x00000007000772bd */ /* 0x000fe200080e0000 */
[----:B------:R-:W2:Y:S01]  /*4250*/  REDUX UR5, R4 ;  /* 0x00000000040573c4 */ /* 0x000ea20000000000 */
[----:B------:R-:W-:-:S06]  /*4260*/  IMAD.U32 R0, RZ, RZ, UR8 ;  /* 0x00000008ff007e24 */ /* 0x000fcc000f8e00ff */
[----:B------:R4:W-:Y:S01]  /*4270*/  UTCATOMSWS.AND URZ, UR8 ;  /* 0x0000000800ff79e3 */ /* 0x0009e20008000000 */
[----:B------:R-:W3:Y:S01]  /*4280*/  REDUX UR6, R0 ;  /* 0x00000000000673c4 */ /* 0x000ee20000000000 */
[----:B-1----:R-:W-:Y:S01]  /*4290*/  ISETP.EQ.U32.AND P0, PT, R2, UR7, PT ;  /* 0x0000000702007c0c */ /* 0x002fe2000bf02070 */
[----:B--2---:R-:W-:Y:S01]  /*42a0*/  IMAD.U32 R2, RZ, RZ, UR5 ;  /* 0x00000005ff027e24 */ /* 0x004fe2000f8e00ff */
[----:B---3--:R-:W-:-:S11]  /*42b0*/  MOV R3, UR6 ;  /* 0x0000000600037c02 */ /* 0x008fd60008000f00 */
[----:B------:R4:W-:Y:S04]  /*42c0*/  @P0 ATOMS.AND RZ, [UR4+0x14], R3 ;  /* 0x00001403ffff098c */ /* 0x0009e8000a800004 */
[----:B------:R4:W-:Y:S01]  /*42d0*/  @P0 ATOMS.AND RZ, [UR4+0x18], R2 ;  /* 0x00001802ffff098c */ /* 0x0009e2000a800004 */
[----:B------:R-:W-:Y:S05]  /*42e0*/  BRA `(.L_x_81) ;  /* 0x0000000000147947 */ /* 0x000fea0003800000 */
.L_x_80:
[----:B------:R-:W-:Y:S02]  /*42f0*/  MOV R2, 0x4310 ;  /* 0x0000431000027802 */ /* 0x000fe40000000f00 */
[----:B---3-5:R-:W-:Y:S05]  /*4300*/  CALL.REL.NOINC `($__internal_0_$__cuda_sm10x_tcgen05_guardrail_trap_col_being_dealloced_not_returned_by_alloc) ;  /* 0x0000003400587944 */ /* 0x028fea0003c00000 */
[----:B------:R-:W-:Y:S05]  /*4310*/  BRA `(.L_x_81) ;  /* 0x0000000000087947 */ /* 0x000fea0003800000 */
.L_x_79:
[----:B------:R-:W-:Y:S02]  /*4320*/  MOV R2, 0x4340 ;  /* 0x0000434000027802 */ /* 0x000fe40000000f00 */
[----:B---3-5:R-:W-:Y:S05]  /*4330*/  CALL.REL.NOINC `($__internal_2_$__cuda_sm10x_tcgen05_guardrail_trap_unallocated_columns_being_dealloced) ;  /* 0x0000003400647944 */ /* 0x028fea0003c00000 */
.L_x_81:
[----:B------:R-:W-:Y:S01]  /*4340*/  NOP ;  /* 0x0000000000007918 */ /* 0x000fe20000000000 */
[----:B----4-:R-:W-:Y:S05]  /*4350*/  EXIT ;  /* 0x000000000000794d */ /* 0x010fea0003800000 */
.L_x_63:
[----:B------:R-:W-:-:S09]  /*4360*/  UISETP.NE.OR UP2, UPT, UR8, 0x3, !UP2 ;  /* 0x000000030800788c */ /* 0x000fd2000d745670 */
[----:B------:R-:W-:Y:S05]  /*4370*/  BRA.U UP2, `(.L_x_82) ;  /* 0x0000000d020c7547 */ /* 0x000fea000b800000 */
[----:B------:R-:W1:Y:S01]  /*4380*/  LDC R0, c[0x0][0xb30] ;  /* 0x0002cc00ff007b82 */ /* 0x000e620000000800 */
[----:B------:R-:W2:Y:S01]  /*4390*/  LDCU.64 UR8, c[0x0][0x888] ;  /* 0x00011100ff0877ac */ /* 0x000ea20008000a00 */
[----:B------:R-:W-:Y:S01]  /*43a0*/  IMAD.MOV.U32 R30, RZ, RZ, 0x1 ;  /* 0x00000001ff1e7424 */ /* 0x000fe200078e00ff */
[----:B------:R-:W-:Y:S01]  /*43b0*/  CS2R R28, SRZ ;  /* 0x00000000001c7805 */ /* 0x000fe2000001ff00 */
[----:B------:R-:W-:Y:S01]  /*43c0*/  IMAD.MOV.U32 R25, RZ, RZ, 0x1000 ;  /* 0x00001000ff197424 */ /* 0x000fe200078e00ff */
[----:B------:R-:W4:Y:S03]  /*43d0*/  LDCU.64 UR4, c[0x0][0x890] ;  /* 0x00011200ff0477ac */ /* 0x000f260008000a00 */
[----:B------:R-:W3:Y:S01]  /*43e0*/  LDC R19, c[0x0][0x370] ;  /* 0x0000dc00ff137b82 */ /* 0x000ee20000000800 */
[----:B------:R-:W-:Y:S01]  /*43f0*/  UMOV UR7, 0x400 ;  /* 0x0000040000077882 */ /* 0x000fe20000000000 */
[----:B------:R-:W-:-:S02]  /*4400*/  UPLOP3.LUT UP1, UPT, UPT, UPT, UPT, 0x40, 0x4 ;  /* 0x000000000004789c */ /* 0x000fc40003f2e870 */
[----:B------:R-:W-:Y:S01]  /*4410*/  ULEA UR7, UR37, UR7, 0x18 ;  /* 0x0000000725077291 */ /* 0x000fe2000f8ec0ff */
[----:B------:R-:W-:-:S03]  /*4420*/  UMOV UR15, URZ ;  /* 0x000000ff000f7c82 */ /* 0x000fc60008000000 */
[----:B------:R-:W3:Y:S01]  /*4430*/  LDC R2, c[0x0][0xb0c] ;  /* 0x0002c300ff027b82 */ /* 0x000ee20000000800 */
[----:B--2---:R-:W-:Y:S02]  /*4440*/  UISETP.NE.U32.AND UP2, UPT, UR8, URZ, UPT ;  /* 0x000000ff0800728c */ /* 0x004fe4000bf45070 */
[----:B----4-:R-:W-:-:S05]  /*4450*/  UISETP.NE.U32.AND UP3, UPT, UR4, URZ, UPT ;  /* 0x000000ff0400728c */ /* 0x010fca000bf65070 */
[----:B------:R-:W2:Y:S01]  /*4460*/  LDC R18, c[0x0][0xb20] ;  /* 0x0002c800ff127b82 */ /* 0x000ea20000000800 */
[----:B-1----:R-:W-:Y:S01]  /*4470*/  ISETP.NE.AND P1, PT, R0, 0x1, PT ;  /* 0x000000010000780c */ /* 0x002fe20003f25270 */
[----:B------:R-:W-:Y:S02]  /*4480*/  UISETP.NE.AND.EX UP2, UPT, UR9, URZ, UPT, UP2 ;  /* 0x000000ff0900728c */ /* 0x000fe4000bf45320 */
[----:B------:R-:W-:-:S04]  /*4490*/  UISETP.NE.AND.EX UP3, UPT, UR5, URZ, UPT, UP3 ;  /* 0x000000ff0500728c */ /* 0x000fc8000bf65330 */
[----:B-----5:R-:W1:Y:S08]  /*44a0*/  LDC.64 R32, c[0x0][0x348] ;  /* 0x0000d200ff207b82 */ /* 0x020e700000000a00 */
[----:B------:R-:W4:Y:S08]  /*44b0*/  LDC.64 R16, c[0x0][0xb10] ;  /* 0x0002c400ff107b82 */ /* 0x000f300000000a00 */
[----:B------:R-:W1:Y:S08]  /*44c0*/  LDC.64 R6, c[0x0][0xb18] ;  /* 0x0002c600ff067b82 */ /* 0x000e700000000a00 */
[----:B------:R-:W1:Y:S08]  /*44d0*/  LDC.64 R4, c[0x0][0xb28] ;  /* 0x0002ca00ff047b82 */ /* 0x000e700000000a00 */
[----:B--23--:R-:W1:Y:S02]  /*44e0*/  LDC R24, c[0x0][0x374] ;  /* 0x0000dd00ff187b82 */ /* 0x00ce640000000800 */
.L_x_90:
[C---:B------:R-:W-:Y:S02]  /*44f0*/  LEA R0, R29.reuse, UR7, 0x3 ;  /* 0x000000071d007c11 */ /* 0x040fe4000f8e18ff */
[----:B------:R-:W-:Y:S02]  /*4500*/  SHF.L.U32 R3, R28, 0x1f, RZ ;  /* 0x0000001f1c037819 */ /* 0x000fe400000006ff */
[----:B------:R-:W-:Y:S02]  /*4510*/  LEA R20, R29, UR7, 0x4 ;  /* 0x000000071d147c11 */ /* 0x000fe4000f8e20ff */
[----:B--2---:R-:W2:Y:S02]  /*4520*/  SYNCS.PHASECHK.TRANS64.TRYWAIT P0, [R0+URZ+0x150], R3 ;  /* 0x00015003000075a7 */ /* 0x004ea400080011ff */
[----:B--2---:R-:W-:Y:S05]  /*4530*/  @!P0 BRA `(.L_x_83) ;  /* 0x0000003000348947 */ /* 0x004fea0003800000 */
.L_x_172:
[----:B------:R-:W-:Y:S01]  /*4540*/  ISETP.GE.AND P0, PT, R26, 0x1, PT ;  /* 0x000000011a00780c */ /* 0x000fe20003f06270 */
[----:B------:R-:W3:Y:S01]  /*4550*/  LDS.128 R20, [R20+0x1e0] ;  /* 0x0001e00014147984 */ /* 0x000ee20000000c00 */
[----:B------:R-:W-:Y:S01]  /*4560*/  ISETP.NE.U32.AND P4, PT, RZ, UR4, PT ;  /* 0x00000004ff007c0c */ /* 0x000fe2000bf85070 */
[----:B--2---:R-:W-:Y:S03]  /*4570*/  VIADD R0, R0, 0x160 ;  /* 0x0000016000007836 */ /* 0x004fe60000000000 */
[----:B------:R-:W-:Y:S01]  /*4580*/  ISETP.NE.AND.EX P4, PT, RZ, UR5, PT, P4 ;  /* 0x00000005ff007c0c */ /* 0x000fe2000bf85340 */
[----:B------:R-:W-:Y:S01]  /*4590*/  @!PT LDS RZ, [RZ] ;  /* 0x00000000fffff984 */ /* 0x000fe20000000800 */
[----:B------:R-:W-:Y:S01]  /*45a0*/  @!PT LDS RZ, [RZ] ;  /* 0x00000000fffff984 */ /* 0x000fe20000000800 */
[----:B------:R-:W-:Y:S01]  /*45b0*/  @!PT LDS RZ, [RZ] ;  /* 0x00000000fffff984 */ /* 0x000fe20000000800 */
[----:B------:R-:W-:Y:S01]  /*45c0*/  @!PT LDS RZ, [RZ] ;  /* 0x00000000fffff984 */ /* 0x000fe20000000800 */
[----:B------:R2:W-:Y:S06]  /*45d0*/  MEMBAR.ALL.CTA ;  /* 0x0000000000007992 */ /* 0x0005ec0000008000 */
[----:B--2---:R-:W2:Y:S01]  /*45e0*/  FENCE.VIEW.ASYNC.S ;  /* 0x00000000000073c6 */ /* 0x004ea20000000000 */
[----:B------:R-:W-:Y:S04]  /*45f0*/  PRMT R0, RZ, 0x654, R0 ;  /* 0x00000654ff007816 */ /* 0x000fe80000000000 */
[----:B--2---:R2:W-:Y:S01]  /*4600*/  SYNCS.ARRIVE.TRANS64.RED.A1T0 RZ, [R0+URZ], RZ ;  /* 0x000000ff00ff79a7 */ /* 0x0045e200081004ff */
[----:B---3--:R-:W-:Y:S11]  /*4610*/  LOP3.LUT P3, RZ, R22, 0x1, RZ, 0xc0, !PT ;  /* 0x0000000116ff7812 */ /* 0x008ff6000786c0ff */
[----:B------:R-:W-:Y:S02]  /*4620*/  @!UPT UIADD3 URZ, UPT, UPT, URZ, URZ, URZ ;  /* 0x000000fffffff290 */ /* 0x000fe4000fffe0ff */
[----:B------:R-:W-:Y:S02]  /*4630*/  @P3 MOV R13, R20 ;  /* 0x00000014000d3202 */ /* 0x000fe40000000f00 */
[----:B------:R-:W-:Y:S01]  /*4640*/  @P3 LOP3.LUT R8, R21, 0xffff, RZ, 0xc0, !PT ;  /* 0x0000ffff15083812 */ /* 0x000fe200078ec0ff */
[----:B--2---:R-:W-:Y:S06]  /*4650*/  @!P0 BRA `(.L_x_84) ;  /* 0x0000000000a48947 */ /* 0x004fec0003800000 */
[----:B-1----:R-:W-:Y:S01]  /*4660*/  IMAD.HI.U32 R31, R24, R7, RZ ;  /* 0x00000007181f7227 */ /* 0x002fe200078e00ff */
[----:B------:R-:W-:Y:S02]  /*4670*/  ISETP.NE.AND P0, PT, R6, 0x1, PT ;  /* 0x000000010600780c */ /* 0x000fe40003f05270 */
[----:B------:R-:W-:Y:S01]  /*4680*/  ISETP.NE.AND P2, PT, R26, 0x1, PT ;  /* 0x000000011a00780c */ /* 0x000fe20003f45270 */
[----:B----4-:R-:W-:Y:S01]  /*4690*/  IMAD.HI.U32 R34, R19, R16, RZ ;  /* 0x0000001013227227 */ /* 0x010fe200078e00ff */
[----:B------:R-:W-:Y:S02]  /*46a0*/  SHF.R.U32.HI R31, RZ, R18, R31 ;  /* 0x00000012ff1f7219 */ /* 0x000fe4000001161f */
[----:B------:R-:W-:Y:S01]  /*46b0*/  ISETP.NE.AND P5, PT, R2, 0x1, PT ;  /* 0x000000010200780c */ /* 0x000fe20003fa5270 */
[----:B------:R-:W-:Y:S01]  /*46c0*/  IMAD.HI.U32 R36, R13, R16, RZ ;  /* 0x000000100d247227 */ /* 0x000fe200078e00ff */
[----:B------:R-:W-:Y:S02]  /*46d0*/  SHF.R.U32.HI R34, RZ, R17, R34 ;  /* 0x00000011ff227219 */ /* 0x000fe40000011622 */
[----:B------:R-:W-:Y:S01]  /*46e0*/  SEL R3, R24, R31, !P0 ;  /* 0x0000001f18037207 */ /* 0x000fe20004000000 */
[C---:B------:R-:W-:Y:S01]  /*46f0*/  IMAD.HI.U32 R31, R8.reuse, R7, RZ ;  /* 0x00000007081f7227 */ /* 0x040fe200078e00ff */
[----:B------:R-:W-:Y:S02]  /*4700*/  SEL R11, R19, R34, !P5 ;  /* 0x00000022130b7207 */ /* 0x000fe40006800000 */
[----:B------:R-:W-:Y:S01]  /*4710*/  SHF.R.U32.HI R36, RZ, R17, R36 ;  /* 0x00000011ff247219 */ /* 0x000fe20000011624 */
[----:B------:R-:W-:Y:S01]  /*4720*/  IMAD.HI.U32 R38, R3, R4, RZ ;  /* 0x0000000403267227 */ /* 0x000fe200078e00ff */
[----:B------:R-:W-:Y:S03]  /*4730*/  SHF.R.U32.HI R31, RZ, R18, R31 ;  /* 0x00000012ff1f7219 */ /* 0x000fe6000001161f */
[----:B------:R-:W-:Y:S01]  /*4740*/  IMAD.HI.U32 R34, R11, R4, RZ ;  /* 0x000000040b227227 */ /* 0x000fe200078e00ff */
[----:B------:R-:W-:Y:S02]  /*4750*/  @P2 SHF.R.U32.HI R3, RZ, R5, R38 ;  /* 0x00000005ff032219 */ /* 0x000fe40000011626 */
[----:B------:R-:W-:Y:S02]  /*4760*/  SEL R9, R8, R31, !P0 ;  /* 0x0000001f08097207 */ /* 0x000fe40004000000 */
[----:B------:R-:W-:Y:S01]  /*4770*/  @P2 SHF.R.U32.HI R11, RZ, R5, R34 ;  /* 0x00000005ff0b2219 */ /* 0x000fe20000011622 */
[C---:B------:R-:W-:Y:S01]  /*4780*/  IMAD R10, R26.reuse, R3, RZ ;  /* 0x000000031a0a7224 */ /* 0x040fe200078e02ff */
[----:B------:R-:W-:Y:S01]  /*4790*/  SEL R3, R13, R36, !P5 ;  /* 0x000000240d037207 */ /* 0x000fe20006800000 */
[C---:B------:R-:W-:Y:S03]  /*47a0*/  IMAD.HI.U32 R14, R9.reuse, R4, RZ ;  /* 0x00000004090e7227 */ /* 0x040fe600078e00ff */
[----:B------:R-:W-:Y:S01]  /*47b0*/  ISETP.GE.AND P0, PT, R9, R10, PT ;  /* 0x0000000a0900720c */ /* 0x000fe20003f06270 */
[C---:B------:R-:W-:Y:S01]  /*47c0*/  IMAD R12, R26.reuse, R11, RZ ;  /* 0x0000000b1a0c7224 */ /* 0x040fe200078e02ff */
[-C--:B------:R-:W-:Y:S04]  /*47d0*/  SHF.R.U32.HI R14, RZ, R5.reuse, R14 ;  /* 0x00000005ff0e7219 */ /* 0x080fe8000001160e */
[----:B------:R-:W-:Y:S02]  /*47e0*/  ISETP.GE.OR P0, PT, R3, R12, P0 ;  /* 0x0000000c0300720c */ /* 0x000fe40000706670 */
[----:B------:R-:W-:Y:S05]  /*47f0*/  SEL R15, R9, R14, !P2 ;  /* 0x0000000e090f7207 */ /* 0x000fea0005000000 */
[----:B------:R-:W-:Y:S04]  /*4800*/  IMAD.MOV R14, RZ, RZ, -R15 ;  /* 0x000000ffff0e7224 */ /* 0x000fe800078e0a0f */
[----:B------:R-:W-:Y:S02]  /*4810*/  IMAD R14, R26, R14, R9 ;  /* 0x0000000e1a0e7224 */ /* 0x000fe400078e0209 */
[C---:B------:R-:W-:Y:S05]  /*4820*/  @!P0 IMAD.HI.U32 R10, R3.reuse, R4, RZ ;  /* 0x00000004030a8227 */ /* 0x040fea00078e00ff */
[----:B------:R-:W-:Y:S04]  /*4830*/  @!P0 SHF.R.U32.HI R10, RZ, R5, R10 ;  /* 0x00000005ff0a8219 */ /* 0x000fe8000001160a */
[----:B------:R-:W-:Y:S01]  /*4840*/  @!P0 SEL R0, R3, R10, !P2 ;  /* 0x0000000a03008207 */ /* 0x000fe20005000000 */
[----:B------:R-:W-:Y:S03]  /*4850*/  IMAD.MOV R10, RZ, RZ, -R3 ;  /* 0x000000ffff0a7224 */ /* 0x000fe600078e0a03 */
[----:B------:R-:W-:Y:S01]  /*4860*/  @!P0 IADD3 R15, PT, PT, R15, -R0, RZ ;  /* 0x800000000f0f8210 */ /* 0x000fe20007ffe0ff */
[----:B------:R-:W-:Y:S01]  /*4870*/  @!P0 IMAD R0, R11, R14, R0 ;  /* 0x0000000e0b008224 */ /* 0x000fe200078e0200 */
[----:B------:R-:W-:Y:S01]  /*4880*/  IADD3 R11, PT, PT, -R9, RZ, RZ ;  /* 0x000000ff090b7210 */ /* 0x000fe20007ffe1ff */
[----:B------:R-:W-:Y:S02]  /*4890*/  IMAD R13, R2, R10, R13 ;  /* 0x0000000a020d7224 */ /* 0x000fe400078e020d */
[----:B------:R-:W-:Y:S02]  /*48a0*/  @!P0 IMAD R9, R15, R26, R3 ;  /* 0x0000001a0f098224 */ /* 0x000fe400078e0203 */
[----:B------:R-:W-:Y:S02]  /*48b0*/  @!P0 IMAD.MOV.U32 R3, RZ, RZ, R0 ;  /* 0x000000ffff038224 */ /* 0x000fe400078e0000 */
[----:B------:R-:W-:Y:S02]  /*48c0*/  IMAD R8, R6, R11, R8 ;  /* 0x0000000b06087224 */ /* 0x000fe400078e0208 */
[----:B------:R-:W-:Y:S02]  /*48d0*/  IMAD R13, R3, R2, R13 ;  /* 0x00000002030d7224 */ /* 0x000fe400078e020d */
[----:B------:R-:W-:Y:S02]  /*48e0*/  IMAD R8, R9, R6, R8 ;  /* 0x0000000609087224 */ /* 0x000fe400078e0208 */
.L_x_84:
[----:B------:R-:W-:Y:S05]  /*48f0*/  BRA.U UP1, `(.L_x_85) ;  /* 0x0000000101107547 */ /* 0x000fea000b800000 */
[----:B------:R-:W-:Y:S04]  /*4900*/  MOV R0, UR6 ;  /* 0x0000000600007c02 */ /* 0x000fe80008000f00 */
[----:B------:R-:W-:Y:S04]  /*4910*/  SHF.L.U32 R3, R0, 0x1f, RZ ;  /* 0x0000001f00037819 */ /* 0x000fe800000006ff */
[----:B------:R-:W2:Y:S02]  /*4920*/  SYNCS.PHASECHK.TRANS64.TRYWAIT P0, [UR7+0x148], R3 ;  /* 0x00014803ff0075a7 */ /* 0x000ea40008001107 */
[----:B--2---:R-:W-:Y:S05]  /*4930*/  @!P0 BRA `(.L_x_86) ;  /* 0x0000002c00488947 */ /* 0x004fea0003800000 */
.L_x_85:
[----:B------:R-:W-:Y:S05]  /*4940*/  BRA.U !UP3, `(.L_x_87) ;  /* 0x000000010b347547 */ /* 0x000fea000b800000 */
[----:B------:R-:W-:Y:S01]  /*4950*/  UPLOP3.LUT UP0, UPT, UPT, UPT, UP2, 0x80, 0x8 ;  /* 0x000000000008789c */ /* 0x000fe20003f0f020 */
[----:B--2---:R-:W-:Y:S02]  /*4960*/  HFMA2 R0, -RZ, RZ, 0, 5.9604644775390625e-08 ;  /* 0x00000001ff007431 */ /* 0x004fe400000001ff */
[----:B------:R-:W-:Y:S03]  /*4970*/  IMAD.MOV.U32 R70, RZ, RZ, 0x1 ;  /* 0x00000001ff467424 */ /* 0x000fe600078e00ff */
[----:B------:R-:W-:Y:S05]  /*4980*/  PLOP3.LUT P0, PT, PT, PT, UP0, 0x80, 0x8 ;  /* 0x000000000008781c */ /* 0x000fea0003f0f008 */
[----:B------:R-:W2:Y:S01]  /*4990*/  @UP0 LDCU.64 UR10, c[0x0][0x888] ;  /* 0x00011100ff0a07ac */ /* 0x000ea20008000a00 */
[----:B------:R-:W-:Y:S07]  /*49a0*/  @UP0 UIMAD UR8, UR36, UR4, URZ ;  /* 0x00000004240802a4 */ /* 0x000fee000f8e02ff */
[----:B------:R-:W-:Y:S01]  /*49b0*/  @!P0 PRMT R70, R0, 0x7610, R70 ;  /* 0x0000761000468816 */ /* 0x000fe20000000046 */
[----:B--2---:R-:W-:Y:S03]  /*49c0*/  @UP0 UIMAD.WIDE UR10, UR8, 0x4, UR10 ;  /* 0x00000004080a08a5 */ /* 0x004fe6000f8e020a */
[----:B------:R-:W2:Y:S03]  /*49d0*/  @!UP0 LDCU UR8, c[0x0][0x880] ;  /* 0x00011000ff0887ac */ /* 0x000ea60008000800 */
[----:B------:R-:W-:Y:S01]  /*49e0*/  IMAD.U32 R10, RZ, RZ, UR10 ;  /* 0x0000000aff0a7e24 */ /* 0x000fe2000f8e00ff */
[----:B------:R-:W-:Y:S05]  /*49f0*/  MOV R11, UR11 ;  /* 0x0000000b000b7c02 */ /* 0x000fea0008000f00 */
[----:B------:R3:W5:Y:S02]  /*4a00*/  @P0 LDG.E R35, desc[UR40][R10.64] ;  /* 0x000000280a230981 */ /* 0x000764000c1e1900 */
[----:B--23--:R-:W-:Y:S07]  /*4a10*/  @!P0 IMAD.U32 R35, RZ, RZ, UR8 ;  /* 0x00000008ff238e24 */ /* 0x00cfee000f8e00ff */
.L_x_87:
[----:B-----5:R-:W-:Y:S01]  /*4a20*/  @!P4 FSETP.EQ.AND P5, PT, R35, RZ, PT ;  /* 0x000000ff2300c20b */ /* 0x020fe20003fa2000 */
[----:B------:R-:W-:Y:S01]  /*4a30*/  @!UPT UIADD3 URZ, UPT, UPT, URZ, URZ, URZ ;  /* 0x000000fffffff290 */ /* 0x000fe2000fffe0ff */
[----:B------:R-:W-:Y:S11]  /*4a40*/  @!P4 BRA `(.L_x_88) ;  /* 0x000000000014c947 */ /* 0x000ff60003800000 */
[----:B------:R-:W-:Y:S02]  /*4a50*/  LOP3.LUT P0, RZ, R70, 0xff, RZ, 0xc0, !PT ;  /* 0x000000ff46ff7812 */ /* 0x000fe4000780c0ff */
[----:B------:R-:W-:Y:S04]  /*4a60*/  PLOP3.LUT P5, PT, PT, PT, UP0, 0x80, 0x8 ;  /* 0x000000000008781c */ /* 0x000fe80003faf008 */
[----:B------:R-:W-:Y:S07]  /*4a70*/  PLOP3.LUT P5, PT, P5, PT, PT, 0x8, 0x80 ;  /* 0x000000000080781c */ /* 0x000fee0002fae170 */
[----:B------:R-:W-:Y:S11]  /*4a80*/  @P0 FSETP.EQ.AND P5, PT, R35, RZ, PT ;  /* 0x000000ff2300020b */ /* 0x000ff60003fa2000 */
[----:B------:R-:W-:Y:S02]  /*4a90*/  @!UPT UIADD3 URZ, UPT, UPT, URZ, URZ, URZ ;  /* 0x000000fffffff290 */ /* 0x000fe4000fffe0ff */
.L_x_88:
[----:B------:R-:W3:Y:S01]  /*4aa0*/  LDC.64 R14, c[0x0][0xb10] ;  /* 0x0002c400ff0e7b82 */ /* 0x000ee20000000a00 */
[----:B------:R-:W-:Y:S01]  /*4ab0*/  ULEA UR13, UR15, UR7, 0x3 ;  /* 0x000000070f0d7291 */ /* 0x000fe2000f8e18ff */
[----:B------:R-:W-:Y:S01]  /*4ac0*/  SHF.L.U32 R12, R30, 0x1f, RZ ;  /* 0x0000001f1e0c7819 */ /* 0x000fe200000006ff */
[----:B------:R-:W-:Y:S01]  /*4ad0*/  VIADD R29, R29, 0x1 ;  /* 0x000000011d1d7836 */ /* 0x000fe20000000000 */
[----:B------:R-:W-:Y:S04]  /*4ae0*/  @P3 SHF.R.U32.HI R27, RZ, 0x10, R21 ;  /* 0x00000010ff1b3819 */ /* 0x000fe80000011615 */
[----:B------:R-:W5:Y:S02]  /*4af0*/  LDC.64 R10, c[0x0][0xb18] ;  /* 0x0002c600ff0a7b82 */ /* 0x000f640000000a00 */
[----:B------:R-:W1:Y:S01]  /*4b00*/  SYNCS.PHASECHK.TRANS64.TRYWAIT P4, [UR13+0x130], R12 ;  /* 0x0001300cff0075a7 */ /* 0x000e62000808110d */
[----:B---3--:R-:W-:Y:S05]  /*4b10*/  @!P1 IMAD.HI.U32 R14, R13, R14, RZ ;  /* 0x0000000e0d0e9227 */ /* 0x008fea00078e00ff */
[----:B--2---:R-:W2:Y:S01]  /*4b20*/  @!P1 LDC R0, c[0x0][0xb20] ;  /* 0x0002c800ff009b82 */ /* 0x004ea20000000800 */
[----:B------:R-:W-:Y:S01]  /*4b30*/  @!P1 SHF.R.U32.HI R14, RZ, R15, R14 ;  /* 0x0000000fff0e9219 */ /* 0x000fe2000001160e */
[----:B-----5:R-:W-:Y:S01]  /*4b40*/  @!P1 IMAD.HI.U32 R11, R8, R11, RZ ;  /* 0x0000000b080b9227 */ /* 0x020fe200078e00ff */
[----:B------:R-:W-:Y:S05]  /*4b50*/  @!P1 ISETP.NE.AND P0, PT, R10, 0x1, PT ;  /* 0x000000010a00980c */ /* 0x000fea0003f05270 */
[----:B------:R-:W3:Y:S01]  /*4b60*/  @!P1 LDC R3, c[0x0][0xb0c] ;  /* 0x0002c300ff039b82 */ /* 0x000ee20000000800 */
[----:B--2---:R-:W-:Y:S02]  /*4b70*/  @!P1 SHF.R.U32.HI R9, RZ, R0, R11 ;  /* 0x00000000ff099219 */ /* 0x004fe4000001160b */
[----:B---3--:R-:W-:Y:S02]  /*4b80*/  @!P1 ISETP.NE.AND P2, PT, R3, 0x1, PT ;  /* 0x000000010300980c */ /* 0x008fe40003f45270 */
[----:B------:R-:W-:Y:S02]  /*4b90*/  @!P1 SEL R9, R8, R9, !P0 ;  /* 0x0000000908099207 */ /* 0x000fe40004000000 */
[----:B------:R-:W-:Y:S02]  /*4ba0*/  ELECT P0, URZ, PT ;  /* 0x0000000000ff782f */ /* 0x000fe40003800000 */
[----:B------:R-:W-:Y:S05]  /*4bb0*/  @!P1 SEL R14, R13, R14, !P2 ;  /* 0x0000000e0d0e9207 */ /* 0x000fea0005000000 */
[----:B------:R-:W-:Y:S02]  /*4bc0*/  @!P1 IMAD.IADD R0, R9, 0x1, -R14 ;  /* 0x0000000109009824 */ /* 0x000fe400078e0a0e */
[----:B------:R-:W-:Y:S02]  /*4bd0*/  @!P1 IMAD.IADD R9, R14, 0x1, -R9 ;  /* 0x000000010e099824 */ /* 0x000fe400078e0a09 */
[----:B------:R-:W-:Y:S02]  /*4be0*/  @!P1 IMAD R13, R0, R3, R13 ;  /* 0x00000003000d9224 */ /* 0x000fe400078e020d */
[----:B------:R-:W-:Y:S01]  /*4bf0*/  @!P1 IMAD R8, R9, R10, R8 ;  /* 0x0000000a09089224 */ /* 0x000fe200078e0208 */
[----:B-1----:R-:W-:Y:S06]  /*4c00*/  @!P4 BRA `(.L_x_89) ;  /* 0x0000002800acc947 */ /* 0x002fec0003800000 */
.L_x_175:
[----:B------:R-:W-:Y:S01]  /*4c10*/  PLOP3.LUT P5, PT, P5, P0, PT, 0xf2, 0x2f ;  /* 0x00000000002f781c */ /* 0x000fe20002fa1e72 */
[----:B------:R-:W-:Y:S01]  /*4c20*/  UMOV UR16, 0x0 ;  /* 0x0000000000107882 */ /* 0x000fe20000000000 */
[----:B------:R-:W-:Y:S01]  /*4c30*/  UMOV UR17, 0x10000000 ;  /* 0x1000000000117882 */ /* 0x000fe20000000000 */
[----:B------:R-:W-:Y:S01]  /*4c40*/  UMOV UR12, UR36 ;  /* 0x00000024000c7c82 */ /* 0x000fe20008000000 */
[----:B------:R-:W-:Y:S09]  /*4c50*/  @P3 R2UR UR36, R27 ;  /* 0x000000001b2432ca */ /* 0x000ff200000e0000 */
[----:B-1----:R-:W-:Y:S01]  /*4c60*/  @!P5 IADD3 R3, P0, PT, R32, 0x580, RZ ;  /* 0x000005802003d810 */ /* 0x002fe20007f1e0ff */
[----:B------:R-:W-:Y:S01]  /*4c70*/  @!P5 IMAD.SHL.U32 R63, R63, 0x20, RZ ;  /* 0x000000203f3fd824 */ /* 0x000fe200078e00ff */
[----:B------:R-:W-:Y:S01]  /*4c80*/  VOTEU.ALL UP1, P5 ;  /* 0x0000000000ff7886 */ /* 0x000fe20002820000 */
[----:B------:R-:W-:Y:S01]  /*4c90*/  @!P5 IMAD.SHL.U32 R69, R69, 0x40, RZ ;  /* 0x000000404545d824 */ /* 0x000fe200078e00ff */
[----:B------:R-:W-:Y:S01]  /*4ca0*/  @!P5 R2UR UR9, R3 ;  /* 0x000000000309d2ca */ /* 0x000fe200000e0000 */
[----:B------:R-:W-:Y:S01]  /*4cb0*/  @!P5 IMAD.X R0, RZ, RZ, R33, P0 ;  /* 0x000000ffff00d224 */ /* 0x000fe200000e0621 */
[----:B------:R-:W-:Y:S01]  /*4cc0*/  @!P5 R2UR UR10, R63 ;  /* 0x000000003f0ad2ca */ /* 0x000fe200000e0000 */
[----:B------:R-:W-:Y:S01]  /*4cd0*/  @!UP1 ULEA UR14, UR15, UR7, 0xc ;  /* 0x000000070f0e9291 */ /* 0x000fe2000f8e60ff */
[----:B------:R-:W-:Y:S01]  /*4ce0*/  @!P5 R2UR UR11, R69 ;  /* 0x00000000450bd2ca */ /* 0x000fe200000e0000 */
[----:B------:R-:W-:Y:S01]  /*4cf0*/  UIADD3 UR15, UPT, UPT, UR15, 0x1, URZ ;  /* 0x000000010f0f7890 */ /* 0x000fe2000fffe0ff */
[----:B------:R-:W-:Y:S01]  /*4d00*/  @!P5 R2UR UR8, R0 ;  /* 0x000000000008d2ca */ /* 0x000fe200000e0000 */
[----:B------:R-:W-:Y:S01]  /*4d10*/  IMAD.IADD R63, R8, 0x1, R62 ;  /* 0x00000001083f7824 */ /* 0x000fe200078e023e */
[----:B------:R-:W-:Y:S01]  /*4d20*/  ISETP.NE.AND P0, PT, R29, 0x2, PT ;  /* 0x000000021d00780c */ /* 0x000fe20003f05270 */
[----:B------:R-:W-:Y:S03]  /*4d30*/  IMAD.IADD R69, R13, 0x1, R68 ;  /* 0x000000010d457824 */ /* 0x000fe600078e0244 */
[----:B------:R-:W-:Y:S01]  /*4d40*/  SEL R3, RZ, 0x1, P0 ;  /* 0x00000001ff037807 */ /* 0x000fe20000000000 */
[----:B------:R-:W-:Y:S01]  /*4d50*/  IMAD.U32 R10, RZ, RZ, UR9 ;  /* 0x00000009ff0a7e24 */ /* 0x000fe2000f8e00ff */
[----:B------:R-:W-:Y:S01]  /*4d60*/  UIADD3 UR9, UPT, UPT, UR13, 0x120, URZ ;  /* 0x000001200d097890 */ /* 0x000fe2000fffe0ff */
[----:B------:R-:W-:Y:S02]  /*4d70*/  SEL R29, R29, RZ, P0 ;  /* 0x000000ff1d1d7207 */ /* 0x000fe40000000000 */
[----:B------:R-:W-:Y:S02]  /*4d80*/  LOP3.LUT R28, R28, R3, RZ, 0x3c, !PT ;  /* 0x000000031c1c7212 */ /* 0x000fe400078e3cff */
[----:B------:R-:W-:Y:S01]  /*4d90*/  IMAD.U32 R11, RZ, RZ, UR8 ;  /* 0x00000008ff0b7e24 */ /* 0x000fe2000f8e00ff */
[----:B------:R-:W-:Y:S01]  /*4da0*/  @!P5 R2UR UR18, R10 ;  /* 0x000000000a12d2ca */ /* 0x000fe200000e0000 */
[----:B------:R-:W-:Y:S01]  /*4db0*/  @!UP1 UIADD3 UR8, UPT, UPT, UR14, 0x400, URZ ;  /* 0x000004000e089890 */ /* 0x000fe2000fffe0ff */
[----:B------:R-:W-:Y:S02]  /*4dc0*/  VOTEU.ALL UP1, P5 ;  /* 0x0000000000ff7886 */ /* 0x000fe40002820000 */
[----:B------:R-:W-:Y:S01]  /*4dd0*/  @!P5 R2UR UR19, R11 ;  /* 0x000000000b13d2ca */ /* 0x000fe200000e0000 */
[----:B------:R-:W-:Y:S11]  /*4de0*/  UPRMT UR14, UR37, 0x654, UR9 ;  /* 0x00000654250e7896 */ /* 0x000ff60008000009 */
[----:B------:R-:W-:Y:S01]  /*4df0*/  @!UPT UIADD3 URZ, UPT, UPT, URZ, URZ, URZ ;  /* 0x000000fffffff290 */ /* 0x000fe2000fffe0ff */
[----:B------:R2:W-:Y:S01]  /*4e00*/  @!UP1 UTMALDG.3D [UR8], [UR18], desc[UR16] ;  /* 0x00001008120095b4 */ /* 0x0005e20008011000 */
[----:B------:R2:W-:Y:S01]  /*4e10*/  @!P5 SYNCS.ARRIVE.TRANS64.RED.A0TR RZ, [UR13+0x120], R25 ;  /* 0x00012019ffffd9a7 */ /* 0x0005e2000830040d */
[----:B------:R-:W-:Y:S04]  /*4e20*/  UISETP.NE.AND UP1, UPT, UR15, 0x2, UPT ;  /* 0x000000020f00788c */ /* 0x000fe8000bf25270 */
[----:B------:R-:W-:Y:S02]  /*4e30*/  USEL UR13, URZ, 0x1, UP1 ;  /* 0x00000001ff0d7887 */ /* 0x000fe40008800000 */
[----:B------:R-:W-:Y:S02]  /*4e40*/  USEL UR15, UR15, URZ, UP1 ;  /* 0x000000ff0f0f7287 */ /* 0x000fe40008800000 */
[----:B------:R-:W-:Y:S02]  /*4e50*/  UPLOP3.LUT UP1, UPT, UPT, UPT, UPT, 0x80, 0x8 ;  /* 0x000000000008789c */ /* 0x000fe40003f2f070 */
[----:B------:R-:W-:Y:S01]  /*4e60*/  LOP3.LUT R30, R30, UR13, RZ, 0x3c, !PT ;  /* 0x0000000d1e1e7c12 */ /* 0x000fe2000f8e3cff */
[----:B------:R-:W-:Y:S01]  /*4e70*/  SYNCS.ARRIVE.TRANS64.RED.A1T0 RZ, [UR14], RZ ;  /* 0x000000ffffff79a7 */ /* 0x000fe2000810040e */
[----:B------:R-:W-:Y:S07]  /*4e80*/  @P3 BRA `(.L_x_90) ;  /* 0xfffffff400983947 */ /* 0x000fee000383ffff */
[----:B------:R-:W-:Y:S01]  /*4e90*/  UIADD3 UR7, UPT, UPT, UR7, 0x130, URZ ;  /* 0x0000013007077890 */ /* 0x000fe2000fffe0ff */
[----:B------:R-:W-:-:S03]  /*4ea0*/  SHF.L.U32 R3, R30, 0x1f, RZ ;  /* 0x0000001f1e037819 */ /* 0x000fc600000006ff */
[----:B------:R-:W-:-:S09]  /*4eb0*/  ULEA UR4, UR15, UR7, 0x3 ;  /* 0x000000070f047291 */ /* 0x000fd2000f8e18ff */
[----:B------:R-:W1:Y:S02]  /*4ec0*/  SYNCS.PHASECHK.TRANS64.TRYWAIT P0, [UR4], R3 ;  /* 0x00000003ff0075a7 */ /* 0x000e640008001104 */
[----:B-1----:R-:W-:Y:S05]  /*4ed0*/  @!P0 BRA `(.L_x_91) ;  /* 0x0000002800108947 */ /* 0x002fea0003800000 */
.L_x_177:
[----:B------:R-:W-:-:S04]  /*4ee0*/  UIADD3 UR5, UPT, UPT, UR15, 0x1, URZ ;  /* 0x000000010f057890 */ /* 0x000fc8000fffe0ff */
[----:B------:R-:W-:-:S04]  /*4ef0*/  UISETP.NE.AND UP0, UPT, UR5, 0x2, UPT ;  /* 0x000000020500788c */ /* 0x000fc8000bf05270 */
[----:B------:R-:W-:Y:S02]  /*4f00*/  USEL UR4, URZ, 0x1, UP0 ;  /* 0x00000001ff047887 */ /* 0x000fe40008000000 */
[----:B------:R-:W-:-:S04]  /*4f10*/  USEL UR5, UR5, URZ, UP0 ;  /* 0x000000ff05057287 */ /* 0x000fc80008000000 */
[----:B------:R-:W-:Y:S01]  /*4f20*/  ULEA UR5, UR5, UR7, 0x3 ;  /* 0x0000000705057291 */ /* 0x000fe2000f8e18ff */
[----:B-1----:R-:W-:-:S04]  /*4f30*/  LOP3.LUT R3, R30, UR4, RZ, 0x3c, !PT ;  /* 0x000000041e037c12 */ /* 0x002fc8000f8e3cff */
[----:B------:R-:W-:Y:S01]  /*4f40*/  SHF.L.U32 R3, R3, 0x1f, RZ ;  /* 0x0000001f03037819 */ /* 0x000fe200000006ff */
[----:B------:R-:W-:-:S07]  /*4f50*/  IMAD.U32 R0, RZ, RZ, UR5 ;  /* 0x00000005ff007e24 */ /* 0x000fce000f8e00ff */
.L_x_92:
[----:B-1----:R1:W3:Y:S02]  /*4f60*/  SYNCS.PHASECHK.TRANS64.TRYWAIT P0, [R0+URZ], R3 ;  /* 0x00000003000075a7 */ /* 0x0022e400080011ff */
[----:B---3--:R-:W-:Y:S05]  /*4f70*/  @!P0 NANOSLEEP.SYNCS 0x989680 ;  /* 0x009896800000895d */ /* 0x008fea0003900000 */
[----:B------:R-:W3:Y:S02]  /*4f80*/  @!P0 SYNCS.PHASECHK.TRANS64 P0, [R0+URZ], R3 ;  /* 0x00000003000085a7 */ /* 0x000ee400080010ff */
[----:B--23--:R-:W-:Y:S05]  /*4f90*/  @P0 EXIT ;  /* 0x000000000000094d */ /* 0x00cfea0003800000 */
[----:B------:R-:W-:Y:S05]  /*4fa0*/  BRA `(.L_x_92) ;  /* 0xfffffffc00ec7947 */ /* 0x000fea000383ffff */
.L_x_82:
[----:B------:R-:W-:-:S06]  /*4fb0*/  UISETP.GE.AND UP1, UPT, UR8, 0x4, UPT ;  /* 0x000000040800788c */ /* 0x000fcc000bf26270 */
[----:B------:R-:W-:-:S13]  /*4fc0*/  PLOP3.LUT P0, PT, PT, PT, UP1, 0x80, 0x8 ;  /* 0x000000000008781c */ /* 0x000fda0003f0f018 */
[----:B------:R-:W-:Y:S05]  /*4fd0*/  @!P0 EXIT ;  /* 0x000000000000894d */ /* 0x000fea0003800000 */
[----:B------:R-:W-:Y:S01]  /*4fe0*/  BAR.SYNC.DEFER_BLOCKING 0x6, 0xa0 ;  /* 0x0182800000007b1d */ /* 0x000fe20000010000 */
[C---:B------:R-:W-:Y:S01]  /*4ff0*/  IMAD.SHL.U32 R7, R86.reuse, 0x20, RZ ;  /* 0x0000002056077824 */ /* 0x040fe200078e00ff */
[C---:B------:R-:W-:Y:S01]  /*5000*/  LOP3.LUT P0, RZ, R86.reuse, 0x4, RZ, 0xc0, !PT ;  /* 0x0000000456ff7812 */ /* 0x040fe2000780c0ff */
[C---:B------:R-:W-:Y:S01]  /*5010*/  IMAD.SHL.U32 R74, R86.reuse, 0x10, RZ ;  /* 0x00000010564a7824 */ /* 0x040fe200078e00ff */
[----:B------:R-:W-:Y:S01]  /*5020*/  CS2R R82, SRZ ;  /* 0x0000000000527805 */ /* 0x000fe2000001ff00 */
[C---:B------:R-:W-:Y:S01]  /*5030*/  IMAD.SHL.U32 R5, R86.reuse, 0x4, RZ ;  /* 0x0000000456057824 */ /* 0x040fe200078e00ff */
[----:B------:R-:W-:Y:S02]  /*5040*/  UMOV UR42, 0x400 ;  /* 0x00000400002a7882 */ /* 0x000fe40000000000 */
[----:B------:R-:W1:Y:S01]  /*5050*/  LDC R73, c[0x0][0x370] ;  /* 0x0000dc00ff497b82 */ /* 0x000e620000000800 */
[----:B------:R-:W-:Y:S01]  /*5060*/  ULEA UR42, UR37, UR42, 0x18 ;  /* 0x0000002a252a7291 */ /* 0x000fe2000f8ec0ff */
[----:B------:R-:W-:Y:S01]  /*5070*/  LOP3.LUT R0, R7, 0xc0, RZ, 0xc0, !PT ;  /* 0x000000c007007812 */ /* 0x000fe200078ec0ff */
[----:B------:R-:W-:Y:S01]  /*5080*/  IMAD.U32 R32, R86, 0x10000, RZ ;  /* 0x0001000056207824 */ /* 0x000fe200078e00ff */
[----:B------:R-:W-:Y:S01]  /*5090*/  LOP3.LUT R74, R74, 0x600, RZ, 0xc0, !PT ;  /* 0x000006004a4a7812 */ /* 0x000fe200078ec0ff */
[----:B------:R-:W-:Y:S01]  /*50a0*/  IMAD.MOV.U32 R85, RZ, RZ, 0x10 ;  /* 0x00000010ff557424 */ /* 0x000fe200078e00ff */
[----:B------:R-:W-:Y:S01]  /*50b0*/  LOP3.LUT R5, R0, 0x18, R5, 0xf8, !PT ;  /* 0x0000001800057812 */ /* 0x000fe200078ef805 */
[----:B------:R-:W-:Y:S01]  /*50c0*/  IMAD.MOV.U32 R84, RZ, RZ, 0x1 ;  /* 0x00000001ff547424 */ /* 0x000fe200078e00ff */
[----:B------:R-:W2:Y:S01]  /*50d0*/  LDC R28, c[0x0][0xb0c] ;  /* 0x0002c300ff1c7b82 */ /* 0x000ea20000000800 */
[----:B------:R-:W-:Y:S01]  /*50e0*/  SHF.R.U32.HI R0, RZ, 0x1, R86 ;  /* 0x00000001ff007819 */ /* 0x000fe20000011656 */
[----:B------:R-:W-:Y:S01]  /*50f0*/  IMAD.MOV.U32 R30, RZ, RZ, RZ ;  /* 0x000000ffff1e7224 */ /* 0x000fe200078e00ff */
[--C-:B------:R-:W-:Y:S01]  /*5100*/  LOP3.LUT R74, R74, 0x20, R7.reuse, 0xf8, !PT ;  /* 0x000000204a4a7812 */ /* 0x100fe200078ef807 */
[----:B------:R-:W-:Y:S01]  /*5110*/  IMAD.MOV.U32 R88, RZ, RZ, RZ ;  /* 0x000000ffff587224 */ /* 0x000fe200078e00ff */
[----:B------:R-:W-:Y:S01]  /*5120*/  LOP3.LUT R32, R32, 0x600000, RZ, 0xc0, !PT ;  /* 0x0060000020207812 */ /* 0x000fe200078ec0ff */
[----:B------:R-:W-:Y:S01]  /*5130*/  IMAD.MOV.U32 R81, RZ, RZ, RZ ;  /* 0x000000ffff517224 */ /* 0x000fe200078e00ff */
[----:B------:R-:W-:Y:S01]  /*5140*/  LOP3.LUT R5, R5, 0x8, R0, 0x78, !PT ;  /* 0x0000000805057812 */ /* 0x000fe200078e7800 */
[----:B------:R-:W4:Y:S01]  /*5150*/  LDC R71, c[0x0][0xb20] ;  /* 0x0002c800ff477b82 */ /* 0x000f220000000800 */
[----:B------:R-:W3:Y:S01]  /*5160*/  LDS R3, [UR42+0x200] ;  /* 0x0002002aff037984 */ /* 0x000ee20008000800 */
[----:B------:R-:W-:Y:S01]  /*5170*/  LOP3.LUT R74, R74, 0x100, R7, 0xf8, !PT ;  /* 0x000001004a4a7812 */ /* 0x000fe200078ef807 */
[----:B------:R-:W1:Y:S01]  /*5180*/  LDCU.64 UR48, c[0x0][0x348] ;  /* 0x00006900ff3077ac */ /* 0x000e620008000a00 */
[----:B------:R-:W-:-:S02]  /*5190*/  LOP3.LUT R86, R86, 0x60, RZ, 0xc0, !PT ;  /* 0x0000006056567812 */ /* 0x000fc400078ec0ff */
[----:B------:R-:W-:Y:S01]  /*51a0*/  LOP3.LUT R74, R74, R5, RZ, 0xfc, !PT ;  /* 0x000000054a4a7212 */ /* 0x000fe200078efcff */
[----:B------:R-:W1:Y:S01]  /*51b0*/  LDCU.64 UR38, c[0x0][0x888] ;  /* 0x00011100ff2677ac */ /* 0x000e620008000a00 */
[----:B------:R-:W1:Y:S01]  /*51c0*/  LDC R27, c[0x0][0xb30] ;  /* 0x0002cc00ff1b7b82 */ /* 0x000e620000000800 */
[----:B------:R-:W-:Y:S01]  /*51d0*/  SEL R85, R85, 0xfffffff0, !P0 ;  /* 0xfffffff055557807 */ /* 0x000fe20004000000 */
[----:B------:R-:W-:Y:S01]  /*51e0*/  UIADD3 UR45, UPT, UPT, UR42, 0x400, URZ ;  /* 0x000004002a2d7890 */ /* 0x000fe2000fffe0ff */
[----:B------:R-:W-:Y:S01]  /*51f0*/  UMOV UR44, URZ ;  /* 0x000000ff002c7c82 */ /* 0x000fe20008000000 */
[----:B------:R-:W-:-:S04]  /*5200*/  UMOV UR43, URZ ;  /* 0x000000ff002b7c82 */ /* 0x000fc80008000000 */
[----:B------:R-:W1:Y:S08]  /*5210*/  LDC.64 R60, c[0x0][0xb10] ;  /* 0x0002c400ff3c7b82 */ /* 0x000e700000000a00 */
[----:B------:R-:W1:Y:S08]  /*5220*/  LDC.64 R24, c[0x0][0xb18] ;  /* 0x0002c600ff187b82 */ /* 0x000e700000000a00 */
[----:B------:R-:W1:Y:S08]  /*5230*/  LDC.64 R56, c[0x0][0x888] ;  /* 0x00022200ff387b82 */ /* 0x000e700000000a00 */
[----:B------:R-:W1:Y:S01]  /*5240*/  LDC.64 R22, c[0x0][0xb28] ;  /* 0x0002ca00ff167b82 */ /* 0x000e620000000a00 */
[----:B---3--:R-:W-:-:S07]  /*5250*/  IMAD.IADD R32, R3, 0x1, R32 ;  /* 0x0000000103207824 */ /* 0x008fce00078e0220 */
[----:B------:R-:W3:Y:S08]  /*5260*/  LDC.64 R58, c[0x0][0x890] ;  /* 0x00022400ff3a7b82 */ /* 0x000ef00000000a00 */
[----:B------:R-:W1:Y:S08]  /*5270*/  LDC.64 R54, c[0x0][0x8b0] ;  /* 0x00022c00ff367b82 */ /* 0x000e700000000a00 */
[----:B------:R-:W1:Y:S08]  /*5280*/  LDC.64 R52, c[0x0][0x8a8] ;  /* 0x00022a00ff347b82 */ /* 0x000e700000000a00 */
[----:B--2-4-:R-:W1:Y:S02]  /*5290*/  LDC R72, c[0x0][0x374] ;  /* 0x0000dd00ff487b82 */ /* 0x014e640000000800 */
.L_x_112:
[----:B------:R-:W-:Y:S02]  /*52a0*/  LEA R0, R88, UR42, 0x3 ;  /* 0x0000002a58007c11 */ /* 0x000fe4000f8e18ff */
[----:B------:R-:W-:Y:S02]  /*52b0*/  SHF.L.U32 R3, R82, 0x1f, RZ ;  /* 0x0000001f52037819 */ /* 0x000fe400000006ff */
[----:B------:R-:W-:Y:S02]  /*52c0*/  LEA R16, R88, UR42, 0x4 ;  /* 0x0000002a58107c11 */ /* 0x000fe4000f8e20ff */
[----:B------:R-:W2:Y:S02]  /*52d0*/  SYNCS.PHASECHK.TRANS64.TRYWAIT P0, [R0+URZ+0x150], R3 ;  /* 0x00015003000075a7 */ /* 0x000ea400080011ff */
[----:B-12---:R-:W-:Y:S05]  /*52e0*/  @!P0 BRA `(.L_x_93) ;  /* 0x0000002400248947 */ /* 0x006fea0003800000 */
.L_x_178:
[----:B------:R-:W4:Y:S01]  /*52f0*/  LDC.64 R12, c[0x0][0xb10] ;  /* 0x0002c400ff0c7b82 */ /* 0x000f220000000a00 */
[----:B------:R-:W3:Y:S01]  /*5300*/  LDS.128 R16, [R16+0x1e0] ;  /* 0x0001e00010107984 */ /* 0x000ee20000000c00 */
[----:B-1----:R-:W-:Y:S01]  /*5310*/  ISETP.NE.AND P1, PT, R27, 0x1, PT ;  /* 0x000000011b00780c */ /* 0x002fe20003f25270 */
[----:B--2---:R-:W-:Y:S01]  /*5320*/  VIADD R0, R0, 0x160 ;  /* 0x0000016000007836 */ /* 0x004fe20000000000 */
[----:B------:R-:W-:Y:S04]  /*5330*/  ISETP.GE.AND P0, PT, R26, 0x1, PT ;  /* 0x000000011a00780c */ /* 0x000fe80003f06270 */
[----:B------:R-:W1:Y:S01]  /*5340*/  LDC.64 R10, c[0x0][0xb18] ;  /* 0x0002c600ff0a7b82 */ /* 0x000e620000000a00 */
[----:B------:R-:W-:Y:S01]  /*5350*/  PRMT R0, RZ, 0x654, R0 ;  /* 0x00000654ff007816 */ /* 0x000fe20000000000 */
[----:B------:R-:W-:Y:S01]  /*5360*/  @!PT LDS RZ, [RZ] ;  /* 0x00000000fffff984 */ /* 0x000fe20000000800 */
[----:B------:R-:W-:Y:S01]  /*5370*/  @!PT LDS RZ, [RZ] ;  /* 0x00000000fffff984 */ /* 0x000fe20000000800 */
[----:B------:R-:W-:Y:S01]  /*5380*/  @!PT LDS RZ, [RZ] ;  /* 0x00000000fffff984 */ /* 0x000fe20000000800 */
[----:B------:R-:W-:Y:S01]  /*5390*/  @!PT LDS RZ, [RZ] ;  /* 0x00000000fffff984 */ /* 0x000fe20000000800 */
[----:B------:R2:W-:Y:S06]  /*53a0*/  MEMBAR.ALL.CTA ;  /* 0x0000000000007992 */ /* 0x0005ec0000008000 */
[----:B--2---:R-:W2:Y:S01]  /*53b0*/  FENCE.VIEW.ASYNC.S ;  /* 0x00000000000073c6 */ /* 0x004ea20000000000 */
[----:B------:R-:W1:Y:S08]  /*53c0*/  @!P1 LDC R14, c[0x0][0xb20] ;  /* 0x0002c800ff0e9b82 */ /* 0x000e700000000800 */
[----:B------:R-:W1:Y:S01]  /*53d0*/  @!P1 LDC R9, c[0x0][0xb0c] ;  /* 0x0002c300ff099b82 */ /* 0x000e620000000800 */
[----:B--2---:R2:W-:Y:S01]  /*53e0*/  SYNCS.ARRIVE.TRANS64.RED.A1T0 RZ, [R0+URZ], RZ ;  /* 0x000000ff00ff79a7 */ /* 0x0045e200081004ff */
[----:B---3--:R-:W-:Y:S04]  /*53f0*/  LOP3.LUT P4, RZ, R18, 0x1, RZ, 0xc0, !PT ;  /* 0x0000000112ff7812 */ /* 0x008fe8000788c0ff */
[----:B------:R-:W-:Y:S09]  /*5400*/  P2R R87, PR, RZ, 0x10 ;  /* 0x00000010ff577803 */ /* 0x000ff20000000000 */
[----:B------:R-:W-:Y:S02]  /*5410*/  @P4 MOV R31, R16 ;  /* 0x00000010001f4202 */ /* 0x000fe40000000f00 */
[----:B------:R-:W-:Y:S01]  /*5420*/  @P4 LOP3.LUT R29, R17, 0xffff, RZ, 0xc0, !PT ;  /* 0x0000ffff111d4812 */ /* 0x000fe200078ec0ff */
[----:B--2-4-:R-:W-:Y:S06]  /*5430*/  @!P0 BRA `(.L_x_94) ;  /* 0x0000000000a48947 */ /* 0x014fec0003800000 */
[----:B------:R-:W-:Y:S01]  /*5440*/  IMAD.HI.U32 R34, R72, R25, RZ ;  /* 0x0000001948227227 */ /* 0x000fe200078e00ff */
[----:B------:R-:W-:Y:S02]  /*5450*/  ISETP.NE.AND P0, PT, R24, 0x1, PT ;  /* 0x000000011800780c */ /* 0x000fe40003f05270 */
[----:B------:R-:W-:Y:S01]  /*5460*/  ISETP.NE.AND P2, PT, R26, 0x1, PT ;  /* 0x000000011a00780c */ /* 0x000fe20003f45270 */
[-C--:B------:R-:W-:Y:S01]  /*5470*/  IMAD.HI.U32 R20, R73, R60.reuse, RZ ;  /* 0x0000003c49147227 */ /* 0x080fe200078e00ff */
[----:B------:R-:W-:Y:S02]  /*5480*/  SHF.R.U32.HI R21, RZ, R71, R34 ;  /* 0x00000047ff157219 */ /* 0x000fe40000011622 */
[----:B------:R-:W-:Y:S01]  /*5490*/  ISETP.NE.AND P3, PT, R28, 0x1, PT ;  /* 0x000000011c00780c */ /* 0x000fe20003f65270 */
[----:B------:R-:W-:Y:S01]  /*54a0*/  IMAD.HI.U32 R38, R29, R25, RZ ;  /* 0x000000191d267227 */ /* 0x000fe200078e00ff */
[----:B------:R-:W-:Y:S02]  /*54b0*/  SHF.R.U32.HI R20, RZ, R61, R20 ;  /* 0x0000003dff147219 */ /* 0x000fe40000011614 */
[----:B------:R-:W-:Y:S01]  /*54c0*/  SEL R3, R72, R21, !P0 ;  /* 0x0000001548037207 */ /* 0x000fe20004000000 */
[----:B------:R-:W-:Y:S01]  /*54d0*/  IMAD.HI.U32 R36, R31, R60, RZ ;  /* 0x0000003c1f247227 */ /* 0x000fe200078e00ff */
[----:B------:R-:W-:Y:S03]  /*54e0*/  SEL R7, R73, R20, !P3 ;  /* 0x0000001449077207 */ /* 0x000fe60005800000 */
[-C--:B------:R-:W-:Y:S01]  /*54f0*/  IMAD.HI.U32 R20, R3, R22.reuse, RZ ;  /* 0x0000001603147227 */ /* 0x080fe200078e00ff */
[----:B------:R-:W-:Y:S03]  /*5500*/  SHF.R.U32.HI R36, RZ, R61, R36 ;  /* 0x0000003dff247219 */ /* 0x000fe60000011624 */
[----:B------:R-:W-:Y:S01]  /*5510*/  IMAD.HI.U32 R34, R7, R22, RZ ;  /* 0x0000001607227227 */ /* 0x000fe200078e00ff */
[----:B------:R-:W-:Y:S02]  /*5520*/  @P2 SHF.R.U32.HI R3, RZ, R23, R20 ;  /* 0x00000017ff032219 */ /* 0x000fe40000011614 */
[----:B------:R-:W-:Y:S02]  /*5530*/  SHF.R.U32.HI R20, RZ, R71, R38 ;  /* 0x00000047ff147219 */ /* 0x000fe40000011626 */
[----:B------:R-:W-:Y:S01]  /*5540*/  @P2 SHF.R.U32.HI R7, RZ, R23, R34 ;  /* 0x00000017ff072219 */ /* 0x000fe20000011622 */
[C---:B------:R-:W-:Y:S01]  /*5550*/  IMAD R2, R26.reuse, R3, RZ ;  /* 0x000000031a027224 */ /* 0x040fe200078e02ff */
[----:B------:R-:W-:Y:S02]  /*5560*/  SEL R5, R29, R20, !P0 ;  /* 0x000000141d057207 */ /* 0x000fe40004000000 */
[----:B------:R-:W-:Y:S01]  /*5570*/  SEL R3, R31, R36, !P3 ;  /* 0x000000241f037207 */ /* 0x000fe20005800000 */
[----:B------:R-:W-:Y:S01]  /*5580*/  IMAD R4, R26, R7, RZ ;  /* 0x000000071a047224 */ /* 0x000fe200078e02ff */
[C---:B------:R-:W-:Y:S01]  /*5590*/  ISETP.GE.AND P0, PT, R5.reuse, R2, PT ;  /* 0x000000020500720c */ /* 0x040fe20003f06270 */
[----:B------:R-:W-:Y:S03]  /*55a0*/  IMAD.HI.U32 R6, R5, R22, RZ ;  /* 0x0000001605067227 */ /* 0x000fe600078e00ff */
[----:B------:R-:W-:Y:S01]  /*55b0*/  ISETP.GE.OR P0, PT, R3, R4, P0 ;  /* 0x000000040300720c */ /* 0x000fe20000706670 */
[----:B------:R-:W-:Y:S01]  /*55c0*/  IMAD.MOV R4, RZ, RZ, -R3 ;  /* 0x000000ffff047224 */ /* 0x000fe200078e0a03 */
[-C--:B------:R-:W-:Y:S03]  /*55d0*/  SHF.R.U32.HI R6, RZ, R23.reuse, R6 ;  /* 0x00000017ff067219 */ /* 0x080fe60000011606 */
[----:B------:R-:W-:Y:S01]  /*55e0*/  IMAD R31, R28, R4, R31 ;  /* 0x000000041c1f7224 */ /* 0x000fe200078e021f */
[----:B------:R-:W-:Y:S05]  /*55f0*/  SEL R15, R5, R6, !P2 ;  /* 0x00000006050f7207 */ /* 0x000fea0005000000 */
[----:B------:R-:W-:Y:S02]  /*5600*/  IMAD.MOV R6, RZ, RZ, -R15 ;  /* 0x000000ffff067224 */ /* 0x000fe400078e0a0f */
[C---:B------:R-:W-:Y:S04]  /*5610*/  @!P0 IMAD.HI.U32 R2, R3.reuse, R22, RZ ;  /* 0x0000001603028227 */ /* 0x040fe800078e00ff */
[----:B------:R-:W-:Y:S01]  /*5620*/  IMAD R6, R26, R6, R5 ;  /* 0x000000061a067224 */ /* 0x000fe200078e0205 */
[----:B------:R-:W-:Y:S04]  /*5630*/  @!P0 SHF.R.U32.HI R2, RZ, R23, R2 ;  /* 0x00000017ff028219 */ /* 0x000fe80000011602 */
[----:B------:R-:W-:Y:S02]  /*5640*/  @!P0 SEL R0, R3, R2, !P2 ;  /* 0x0000000203008207 */ /* 0x000fe40005000000 */
[----:B------:R-:W-:Y:S02]  /*5650*/  IADD3 R2, PT, PT, -R5, RZ, RZ ;  /* 0x000000ff05027210 */ /* 0x000fe40007ffe1ff */
[----:B------:R-:W-:Y:S01]  /*5660*/  @!P0 IADD3 R8, PT, PT, R15, -R0, RZ ;  /* 0x800000000f088210 */ /* 0x000fe20007ffe0ff */
[----:B------:R-:W-:Y:S02]  /*5670*/  @!P0 IMAD R0, R7, R6, R0 ;  /* 0x0000000607008224 */ /* 0x000fe400078e0200 */
[----:B------:R-:W-:Y:S02]  /*5680*/  IMAD R29, R24, R2, R29 ;  /* 0x00000002181d7224 */ /* 0x000fe400078e021d */
[----:B------:R-:W-:Y:S02]  /*5690*/  @!P0 IMAD R5, R8, R26, R3 ;  /* 0x0000001a08058224 */ /* 0x000fe400078e0203 */
[----:B------:R-:W-:Y:S04]  /*56a0*/  @!P0 IMAD.MOV.U32 R3, RZ, RZ, R0 ;  /* 0x000000ffff038224 */ /* 0x000fe800078e0000 */
[----:B------:R-:W-:Y:S02]  /*56b0*/  IMAD R31, R3, R28, R31 ;  /* 0x0000001c031f7224 */ /* 0x000fe400078e021f */
[----:B------:R-:W-:Y:S07]  /*56c0*/  IMAD R29, R5, R24, R29 ;  /* 0x00000018051d7224 */ /* 0x000fee00078e021d */
.L_x_94:
[----:B------:R-:W-:Y:S01]  /*56d0*/  @!P1 IMAD.HI.U32 R0, R31, R12, RZ ;  /* 0x0000000c1f009227 */ /* 0x000fe200078e00ff */
[----:B-1----:R-:W-:Y:S01]  /*56e0*/  @!P1 ISETP.NE.AND P0, PT, R10, 0x1, PT ;  /* 0x000000010a00980c */ /* 0x002fe20003f05270 */
[----:B------:R-:W-:Y:S01]  /*56f0*/  ULOP3.LUT UP0, URZ, UR45, 0x1b0, URZ, 0xc0, !UPT ;  /* 0x000001b02dff7892 */ /* 0x000fe2000f80c0ff */
[----:B------:R-:W-:Y:S01]  /*5700*/  @!P1 ISETP.NE.AND P2, PT, R9, 0x1, PT ;  /* 0x000000010900980c */ /* 0x000fe20003f45270 */
[----:B------:R-:W-:Y:S01]  /*5710*/  @!P1 IMAD.HI.U32 R3, R29, R11, RZ ;  /* 0x0000000b1d039227 */ /* 0x000fe200078e00ff */
[----:B------:R-:W-:Y:S02]  /*5720*/  @!P1 SHF.R.U32.HI R0, RZ, R13, R0 ;  /* 0x0000000dff009219 */ /* 0x000fe40000011600 */
[----:B------:R-:W-:Y:S01]  /*5730*/  @P4 SHF.R.U32.HI R80, RZ, 0x10, R17 ;  /* 0x00000010ff504819 */ /* 0x000fe20000011611 */
[----:B------:R-:W-:Y:S01]  /*5740*/  VIADD R88, R88, 0x1 ;  /* 0x0000000158587836 */ /* 0x000fe20000000000 */
[----:B------:R-:W-:Y:S02]  /*5750*/  @!P1 SHF.R.U32.HI R2, RZ, R14, R3 ;  /* 0x0000000eff029219 */ /* 0x000fe40000011603 */
[----:B------:R-:W-:Y:S02]  /*5760*/  @!P1 SEL R3, R31, R0, !P2 ;  /* 0x000000001f039207 */ /* 0x000fe40005000000 */
[----:B------:R-:W-:Y:S05]  /*5770*/  @!P1 SEL R2, R29, R2, !P0 ;  /* 0x000000021d029207 */ /* 0x000fea0004000000 */
[----:B------:R-:W-:Y:S02]  /*5780*/  @!P1 IMAD.IADD R0, R2, 0x1, -R3 ;  /* 0x0000000102009824 */ /* 0x000fe400078e0a03 */
[----:B------:R-:W-:Y:S02]  /*5790*/  @!P1 IMAD.IADD R2, R3, 0x1, -R2 ;  /* 0x0000000103029824 */ /* 0x000fe400078e0a02 */
[----:B------:R-:W-:Y:S02]  /*57a0*/  @!P1 IMAD R31, R0, R9, R31 ;  /* 0x00000009001f9224 */ /* 0x000fe400078e021f */
[----:B------:R-:W-:Y:S01]  /*57b0*/  @!P1 IMAD R29, R2, R10, R29 ;  /* 0x0000000a021d9224 */ /* 0x000fe200078e021d */
[----:B------:R-:W-:Y:S06]  /*57c0*/  BRA.U !UP0, `(.L_x_95) ;  /* 0x00000001087c7547 */ /* 0x000fec000b800000 */
[----:B------:R-:W1:Y:S01]  /*57d0*/  LDCU.64 UR8, c[0x4][0x80] ;  /* 0x01001000ff0877ac */ /* 0x000e620008000a00 */
[----:B------:R-:W-:Y:S01]  /*57e0*/  MOV R2, 0x0 ;  /* 0x0000000000027802 */ /* 0x000fe20000000f00 */
[----:B------:R-:W-:Y:S02]  /*57f0*/  HFMA2 R12, -RZ, RZ, 0, 5.9604644775390625e-08 ;  /* 0x00000001ff0c7431 */ /* 0x000fe400000001ff */
[----:B------:R-:W-:Y:S01]  /*5800*/  IMAD.MOV.U32 R8, RZ, RZ, 0x70 ;  /* 0x00000070ff087424 */ /* 0x000fe200078e00ff */
[----:B------:R2:W3:Y:S01]  /*5810*/  LDC.64 R14, c[0x4][R2] ;  /* 0x01000000020e7b82 */ /* 0x0004e20000000a00 */
[----:B------:R-:W4:Y:S01]  /*5820*/  LDCU.64 UR6, c[0x4][0x88] ;  /* 0x01001100ff0677ac */ /* 0x000f220008000a00 */
[----:B------:R-:W-:Y:S01]  /*5830*/  IMAD.MOV.U32 R13, RZ, RZ, RZ ;  /* 0x000000ffff0d7224 */ /* 0x000fe200078e00ff */
[----:B------:R-:W2:Y:S01]  /*5840*/  LDCU.64 UR4, c[0x4][0x8] ;  /* 0x01000100ff0477ac */ /* 0x000ea20008000a00 */
[----:B-1----:R-:W-:Y:S01]  /*5850*/  MOV R5, UR9 ;  /* 0x0000000900057c02 */ /* 0x002fe20008000f00 */
[----:B------:R-:W-:Y:S01]  /*5860*/  IMAD.U32 R4, RZ, RZ, UR8 ;  /* 0x00000008ff047e24 */ /* 0x000fe2000f8e00ff */
[----:B----4-:R-:W-:Y:S01]  /*5870*/  MOV R7, UR7 ;  /* 0x0000000700077c02 */ /* 0x010fe20008000f00 */
[----:B------:R-:W-:Y:S01]  /*5880*/  IMAD.U32 R6, RZ, RZ, UR6 ;  /* 0x00000006ff067e24 */ /* 0x000fe2000f8e00ff */
[----:B--2---:R-:W-:Y:S01]  /*5890*/  MOV R11, UR5 ;  /* 0x00000005000b7c02 */ /* 0x004fe20008000f00 */
[----:B------:R-:W-:Y:S02]  /*58a0*/  IMAD.U32 R10, RZ, RZ, UR4 ;  /* 0x00000004ff0a7e24 */ /* 0x000fe4000f8e00ff */
[----:B------:R-:W-:Y:S07]  /*58b0*/  LEPC R20, `(.L_x_96) ;  /* 0x000000001014794e */ /* 0x000fee0000000000 */
[----:B---3-5:R-:W-:Y:S05]  /*58c0*/  CALL.ABS.NOINC R14 ;  /* 0x000000000e007343 */ /* 0x028fea0003c00000 */
.L_x_96:
[----:B------:R-:W1:Y:S01]  /*58d0*/  LDCU.64 UR8, c[0x4][0x80] ;  /* 0x01001000ff0877ac */ /* 0x000e620008000a00 */
[----:B------:R-:W2:Y:S01]  /*58e0*/  LDC.64 R2, c[0x4][R2] ;  /* 0x0100000002027b82 */ /* 0x000ea20000000a00 */
[----:B------:R-:W-:Y:S02]  /*58f0*/  HFMA2 R12, -RZ, RZ, 0, 5.9604644775390625e-08 ;  /* 0x00000001ff0c7431 */ /* 0x000fe400000001ff */
[----:B------:R-:W-:Y:S02]  /*5900*/  IMAD.MOV.U32 R8, RZ, RZ, 0x70 ;  /* 0x00000070ff087424 */ /* 0x000fe400078e00ff */
[----:B------:R-:W-:Y:S01]  /*5910*/  IMAD.MOV.U32 R13, RZ, RZ, RZ ;  /* 0x000000ffff0d7224 */ /* 0x000fe200078e00ff */
[----:B------:R-:W3:Y:S01]  /*5920*/  LDCU.64 UR6, c[0x4][0x88] ;  /* 0x01001100ff0677ac */ /* 0x000ee20008000a00 */
[----:B------:R-:W4:Y:S01]  /*5930*/  LDCU.64 UR4, c[0x4][0x8] ;  /* 0x01000100ff0477ac */ /* 0x000f220008000a00 */
[----:B-1----:R-:W-:Y:S02]  /*5940*/  MOV R4, UR8 ;  /* 0x0000000800047c02 */ /* 0x002fe40008000f00 */
[----:B------:R-:W-:Y:S02]  /*5950*/  MOV R5, UR9 ;  /* 0x0000000900057c02 */ /* 0x000fe40008000f00 */
[----:B---3--:R-:W-:Y:S01]  /*5960*/  MOV R7, UR7 ;  /* 0x0000000700077c02 */ /* 0x008fe20008000f00 */
[----:B------:R-:W-:Y:S01]  /*5970*/  IMAD.U32 R6, RZ, RZ, UR6 ;  /* 0x00000006ff067e24 */ /* 0x000fe2000f8e00ff */
[----:B----4-:R-:W-:Y:S01]  /*5980*/  MOV R11, UR5 ;  /* 0x00000005000b7c02 */ /* 0x010fe20008000f00 */
[----:B------:R-:W-:Y:S02]  /*5990*/  IMAD.U32 R10, RZ, RZ, UR4 ;  /* 0x00000004ff0a7e24 */ /* 0x000fe4000f8e00ff */
[----:B------:R-:W-:Y:S07]  /*59a0*/  LEPC R20, `(.L_x_95) ;  /* 0x000000001014794e */ /* 0x000fee0000000000 */
[----:B--2---:R-:W-:Y:S05]  /*59b0*/  CALL.ABS.NOINC R2 ;  /* 0x0000000002007343 */ /* 0x004fea0003c00000 */
.L_x_95:
[----:B------:R-:W-:Y:S01]  /*59c0*/  ISETP.NE.U32.AND P2, PT, R58, RZ, PT ;  /* 0x000000ff3a00720c */ /* 0x000fe20003f45070 */
[----:B------:R-:W-:Y:S01]  /*59d0*/  UISETP.NE.AND UP1, UPT, UR46, URZ, UPT ;  /* 0x000000ff2e00728c */ /* 0x000fe2000bf25270 */
[----:B------:R-:W-:Y:S02]  /*59e0*/  ISETP.NE.U32.AND P4, PT, R54, RZ, PT ;  /* 0x000000ff3600720c */ /* 0x000fe40003f85070 */
[----:B------:R-:W-:Y:S02]  /*59f0*/  ISETP.NE.AND.EX P2, PT, R59, RZ, PT, P2 ;  /* 0x000000ff3b00720c */ /* 0x000fe40003f45320 */
[----:B------:R-:W-:Y:S02]  /*5a00*/  PLOP3.LUT P1, PT, PT, PT, PT, 0x8, 0x80 ;  /* 0x000000000080781c */ /* 0x000fe40003f2e170 */
[----:B------:R-:W-:Y:S02]  /*5a10*/  PLOP3.LUT P0, PT, PT, PT, UP1, 0x80, 0x8 ;  /* 0x000000000008781c */ /* 0x000fe40003f0f018 */
[----:B------:R-:W-:Y:S02]  /*5a20*/  ISETP.NE.AND.EX P4, PT, R55, RZ, PT, P4 ;  /* 0x000000ff3700720c */ /* 0x000fe40003f85340 */
[----:B------:R-:W1:Y:S09]  /*5a30*/  @UP1 LDCU.64 UR4, c[0x0][0x888] ;  /* 0x00011100ff0417ac */ /* 0x000e720008000a00 */
[----:B------:R-:W-:Y:S01]  /*5a40*/  @P0 PLOP3.LUT P1, PT, P2, PT, PT, 0x80, 0x8 ;  /* 0x000000000008081c */ /* 0x000fe2000172f070 */
[----:B-1----:R-:W-:Y:S04]  /*5a50*/  @UP1 UISETP.NE.U32.AND UP0, UPT, UR4, URZ, UPT ;  /* 0x000000ff0400128c */ /* 0x002fe8000bf05070 */
[----:B------:R-:W-:Y:S04]  /*5a60*/  @UP1 UISETP.NE.AND.EX UP0, UPT, UR5, URZ, UPT, UP0 ;  /* 0x000000ff0500128c */ /* 0x000fe8000bf05300 */
[----:B------:R-:W-:Y:S01]  /*5a70*/  @UP1 USEL UR4, URZ, 0xffffffff, UP0 ;  /* 0xffffffffff041887 */ /* 0x000fe20008000000 */
[----:B------:R-:W-:Y:S11]  /*5a80*/  @!P2 BRA `(.L_x_97) ;  /* 0x00000000002ca947 */ /* 0x000ff60003800000 */
[----:B------:R-:W-:Y:S01]  /*5a90*/  ISETP.NE.U32.AND P3, PT, R56, RZ, PT ;  /* 0x000000ff3800720c */ /* 0x000fe20003f65070 */
[----:B------:R-:W-:Y:S03]  /*5aa0*/  IMAD.MOV.U32 R70, RZ, RZ, 0x1 ;  /* 0x00000001ff467424 */ /* 0x000fe600078e00ff */
[----:B------:R-:W-:Y:S11]  /*5ab0*/  ISETP.NE.AND.EX P3, PT, R57, RZ, PT, P3 ;  /* 0x000000ff3900720c */ /* 0x000ff60003f65330 */
[----:B------:R-:W-:Y:S02]  /*5ac0*/  @!UPT UIADD3 URZ, UPT, UPT, URZ, URZ, URZ ;  /* 0x000000fffffff290 */ /* 0x000fe4000fffe0ff */
[----:B------:R-:W1:Y:S01]  /*5ad0*/  @P3 LDC.64 R2, c[0x0][0x888] ;  /* 0x00022200ff023b82 */ /* 0x000e620000000a00 */
[----:B------:R-:W-:Y:S04]  /*5ae0*/  @P3 IMAD R0, R58, UR36, RZ ;  /* 0x000000243a003c24 */ /* 0x000fe8000f8e02ff */
[----:B-1----:R-:W-:Y:S04]  /*5af0*/  @P3 IMAD.WIDE R2, R0, 0x4, R2 ;  /* 0x0000000400023825 */ /* 0x002fe800078e0202 */
[----:B------:R-:W-:Y:S01]  /*5b00*/  HFMA2 R0, -RZ, RZ, 0, 5.9604644775390625e-08 ;  /* 0x00000001ff007431 */ /* 0x000fe200000001ff */
[----:B-----5:R1:W5:Y:S04]  /*5b10*/  @P3 LDG.E R35, desc[UR40][R2.64] ;  /* 0x0000002802233981 */ /* 0x020368000c1e1900 */
[----:B------:R-:W-:Y:S01]  /*5b20*/  @!P3 PRMT R70, R0, 0x7610, R70 ;  /* 0x000076100046b816 */ /* 0x000fe20000000046 */
[----:B-1----:R-:W2:Y:S06]  /*5b30*/  @!P3 LDC R35, c[0x0][0x880] ;  /* 0x00022000ff23bb82 */ /* 0x002eac0000000800 */
.L_x_97:
[----:B------:R-:W-:Y:S05]  /*5b40*/  @!P4 BRA `(.L_x_98) ;  /* 0x000000000020c947 */ /* 0x000fea0003800000 */
[----:B------:R-:W-:Y:S04]  /*5b50*/  ISETP.NE.U32.AND P3, PT, R52, RZ, PT ;  /* 0x000000ff3400720c */ /* 0x000fe80003f65070 */
[----:B------:R-:W-:Y:S11]  /*5b60*/  ISETP.NE.AND.EX P3, PT, R53, RZ, PT, P3 ;  /* 0x000000ff3500720c */ /* 0x000ff60003f65330 */
[----:B------:R-:W-:Y:S02]  /*5b70*/  @!UPT UIADD3 URZ, UPT, UPT, URZ, URZ, URZ ;  /* 0x000000fffffff290 */ /* 0x000fe4000fffe0ff */
[----:B------:R-:W1:Y:S01]  /*5b80*/  @P3 LDC.64 R2, c[0x0][0x8a8] ;  /* 0x00022a00ff023b82 */ /* 0x000e620000000a00 */
[----:B------:R-:W-:Y:S04]  /*5b90*/  @P3 IMAD R0, R54, UR36, RZ ;  /* 0x0000002436003c24 */ /* 0x000fe8000f8e02ff */
[----:B-1----:R-:W-:Y:S05]  /*5ba0*/  @P3 IMAD.WIDE R2, R0, 0x4, R2 ;  /* 0x0000000400023825 */ /* 0x002fea00078e0202 */
[----:B-----5:R1:W5:Y:S02]  /*5bb0*/  @P3 LDG.E R33, desc[UR40][R2.64] ;  /* 0x0000002802213981 */ /* 0x020364000c1e1900 */
[----:B-1----:R-:W3:Y:S02]  /*5bc0*/  @!P3 LDC R33, c[0x0][0x8a0] ;  /* 0x00022800ff21bb82 */ /* 0x002ee40000000800 */
.L_x_98:
[----:B--2--5:R-:W-:Y:S01]  /*5bd0*/  @P0 FSETP.NEU.AND P4, PT, R35, RZ, PT ;  /* 0x000000ff2300020b */ /* 0x024fe20003f8d000 */
[----:B------:R-:W-:Y:S01]  /*5be0*/  IMAD.U32 R2, RZ, RZ, UR4 ;  /* 0x00000004ff027e24 */ /* 0x000fe2000f8e00ff */
[----:B------:R-:W-:Y:S01]  /*5bf0*/  @P0 LOP3.LUT P3, RZ, R70, 0xff, RZ, 0xc0, !PT ;  /* 0x000000ff46ff0812 */ /* 0x000fe2000786c0ff */
[----:B------:R-:W-:Y:S01]  /*5c00*/  IMAD.U32 R4, RZ, RZ, UR44 ;  /* 0x0000002cff047e24 */ /* 0x000fe2000f8e00ff */
[----:B------:R-:W-:Y:S01]  /*5c10*/  @P0 SEL R11, RZ, 0xffffffff, P4 ;  /* 0xffffffffff0b0807 */ /* 0x000fe20002000000 */
[----:B------:R-:W-:Y:S01]  /*5c20*/  BSSY B1, `(.L_x_99) ;  /* 0x0000035000017945 */ /* 0x000fe20003800000 */
[----:B------:R-:W-:Y:S02]  /*5c30*/  LEA R64, R30, UR42, 0x3 ;  /* 0x0000002a1e407c11 */ /* 0x000fe4000f8e18ff */
[----:B------:R-:W-:Y:S02]  /*5c40*/  CS2R R50, SRZ ;  /* 0x0000000000327805 */ /* 0x000fe4000001ff00 */
[----:B------:R-:W-:Y:S02]  /*5c50*/  @P1 SEL R11, R2, R11, !P3 ;  /* 0x0000000b020b1207 */ /* 0x000fe40005800000 */
[----:B------:R-:W-:Y:S02]  /*5c60*/  CS2R R48, SRZ ;  /* 0x0000000000307805 */ /* 0x000fe4000001ff00 */
[----:B------:R-:W-:Y:S02]  /*5c70*/  LOP3.LUT R2, R84, 0x1, RZ, 0x3c, !PT ;  /* 0x0000000154027812 */ /* 0x000fe400078e3cff */
[----:B------:R-:W-:Y:S02]  /*5c80*/  CS2R R42, SRZ ;  /* 0x00000000002a7805 */ /* 0x000fe4000001ff00 */
[----:B------:R-:W-:Y:S02]  /*5c90*/  @P0 LOP3.LUT R11, R11, 0x1, RZ, 0xc0, !PT ;  /* 0x000000010b0b0812 */ /* 0x000fe400078ec0ff */
[----:B------:R-:W-:Y:S02]  /*5ca0*/  CS2R R40, SRZ ;  /* 0x0000000000287805 */ /* 0x000fe4000001ff00 */
[----:B------:R-:W-:Y:S02]  /*5cb0*/  LEA R0, R4, UR42, 0x3 ;  /* 0x0000002a04007c11 */ /* 0x000fe4000f8e18ff */
[----:B------:R-:W-:Y:S02]  /*5cc0*/  ISETP.NE.U32.OR P5, PT, R11, 0x1, !P0 ;  /* 0x000000010b00780c */ /* 0x000fe400047a5470 */
[----:B------:R-:W-:Y:S02]  /*5cd0*/  SHF.L.U32 R7, R83, 0x1f, RZ ;  /* 0x0000001f53077819 */ /* 0x000fe400000006ff */
[----:B------:R-:W-:Y:S02]  /*5ce0*/  LEA.HI R5, R30, R30, RZ, 0x1 ;  /* 0x0000001e1e057211 */ /* 0x000fe400078f08ff */
[----:B------:R-:W-:Y:S02]  /*5cf0*/  PLOP3.LUT P4, PT, PT, PT, PT, 0x8, 0x80 ;  /* 0x000000000080781c */ /* 0x000fe40003f8e170 */
[----:B------:R-:W-:Y:S01]  /*5d00*/  P2R R89, PR, RZ, 0x20 ;  /* 0x00000020ff597803 */ /* 0x000fe20000000000 */
[C---:B------:R-:W-:Y:S01]  /*5d10*/  IMAD.SHL.U32 R3, R5.reuse, 0x10, RZ ;  /* 0x0000001005037824 */ /* 0x040fe200078e00ff */
[----:B------:R-:W-:Y:S03]  /*5d20*/  LOP3.LUT R5, R5, 0xffe, RZ, 0xc0, !PT ;  /* 0x00000ffe05057812 */ /* 0x000fe600078ec0ff */
[----:B------:R-:W-:Y:S02]  /*5d30*/  @P5 SHF.L.U32 R9, R2, 0x1f, RZ ;  /* 0x0000001f02095819 */ /* 0x000fe400000006ff */
[----:B------:R-:W-:Y:S01]  /*5d40*/  LOP3.LUT R3, R3, 0xffffffe0, RZ, 0xc0, !PT ;  /* 0xffffffe003037812 */ /* 0x000fe200078ec0ff */
[----:B------:R-:W-:Y:S01]  /*5d50*/  IMAD.IADD R16, R30, 0x1, -R5 ;  /* 0x000000011e107824 */ /* 0x000fe200078e0a05 */
[----:B------:R-:W1:Y:S03]  /*5d60*/  @P5 SYNCS.PHASECHK.TRANS64.TRYWAIT P0, [R0+URZ+0x120], R9 ;  /* 0x00012009000055a7 */ /* 0x000e6600080011ff */
[----:B------:R-:W-:Y:S04]  /*5d70*/  IMAD.IADD R3, R32, 0x1, R3 ;  /* 0x0000000120037824 */ /* 0x000fe800078e0203 */
[----:B------:R-:W-:Y:S01]  /*5d80*/  IMAD R16, R16, 0x100000, R3 ;  /* 0x0010000010107824 */ /* 0x000fe200078e0203 */
[----:B------:R2:W4:Y:S01]  /*5d90*/  SYNCS.PHASECHK.TRANS64.TRYWAIT P3, [R64+URZ+0x170], R7 ;  /* 0x00017007400075a7 */ /* 0x00052200080611ff */
[----:B-1----:R-:W-:Y:S01]  /*5da0*/  @P5 PLOP3.LUT P4, PT, P0, PT, PT, 0x8, 0x80 ;  /* 0x000000000080581c */ /* 0x002fe2000078e170 */
[----:B------:R-:W-:Y:S01]  /*5db0*/  @!UPT UIADD3 URZ, UPT, UPT, URZ, URZ, URZ ;  /* 0x000000fffffff290 */ /* 0x000fe2000fffe0ff */
[----:B--2---:R-:W-:Y:S11]  /*5dc0*/  @!P5 BRA `(.L_x_100) ;  /* 0x000000000068d947 */ /* 0x004ff60003800000 */
[----:B------:R-:W-:Y:S01]  /*5dd0*/  ISETP.NE.U32.AND P0, PT, RZ, UR38, PT ;  /* 0x00000026ff007c0c */ /* 0x000fe2000bf05070 */
[----:B------:R-:W-:Y:S01]  /*5de0*/  BSSY B0, `(.L_x_101) ;  /* 0x000000e000007945 */ /* 0x000fe20003800000 */
[----:B------:R-:W-:Y:S02]  /*5df0*/  FSETP.NEU.AND P1, PT, R35, RZ, PT ;  /* 0x000000ff2300720b */ /* 0x000fe40003f2d000 */
[----:B------:R-:W-:Y:S02]  /*5e00*/  ISETP.NE.AND.EX P0, PT, RZ, UR39, PT, P0 ;  /* 0x00000027ff007c0c */ /* 0x000fe4000bf05300 */
[----:B------:R-:W-:Y:S02]  /*5e10*/  SEL R3, RZ, 0xffffffff, P1 ;  /* 0xffffffffff037807 */ /* 0x000fe40000800000 */
[----:B------:R-:W-:Y:S02]  /*5e20*/  LOP3.LUT P1, RZ, R70, 0xff, RZ, 0xc0, !PT ;  /* 0x000000ff46ff7812 */ /* 0x000fe4000782c0ff */
[----:B------:R-:W-:Y:S04]  /*5e30*/  SEL R4, RZ, 0xffffffff, P0 ;  /* 0xffffffffff047807 */ /* 0x000fe80000000000 */
[----:B------:R-:W-:Y:S04]  /*5e40*/  @P2 SEL R3, R4, R3, !P1 ;  /* 0x0000000304032207 */ /* 0x000fe80004800000 */
[----:B------:R-:W-:Y:S04]  /*5e50*/  LOP3.LUT R3, R3, 0x1, RZ, 0xc0, !PT ;  /* 0x0000000103037812 */ /* 0x000fe800078ec0ff */
[----:B------:R-:W-:Y:S01]  /*5e60*/  ISETP.NE.U32.AND P0, PT, R3, 0x1, PT ;  /* 0x000000010300780c */ /* 0x000fe20003f05070 */
[----:B------:R-:W-:Y:S01]  /*5e70*/  IMAD.U32 R3, RZ, RZ, UR44 ;  /* 0x0000002cff037e24 */ /* 0x000fe2000f8e00ff */
[----:B------:R-:W-:Y:S11]  /*5e80*/  @!P4 BRA `(.L_x_102) ;  /* 0x00000000000cc947 */ /* 0x000ff60003800000 */
[----:B------:R-:W-:Y:S04]  /*5e90*/  SHF.L.U32 R5, R2, 0x1f, RZ ;  /* 0x0000001f02057819 */ /* 0x000fe800000006ff */
[----:B------:R-:W1:Y:S02]  /*5ea0*/  SYNCS.PHASECHK.TRANS64.TRYWAIT P1, [R0+URZ+0x120], R5 ;  /* 0x00012005000075a7 */ /* 0x000e6400080211ff */
[----:B-1----:R-:W-:Y:S05]  /*5eb0*/  @!P1 BRA `(.L_x_103) ;  /* 0x0000001800449947 */ /* 0x002fea0003800000 */
.L_x_102:
[----:B------:R-:W-:Y:S05]  /*5ec0*/  BSYNC B0 ;  /* 0x0000000000007941 */ /* 0x000fea0003800000 */
.L_x_101:
[----:B-1----:R-:W-:Y:S01]  /*5ed0*/  @P0 IMAD R0, R3, 0x800, R74 ;  /* 0x0000080003000824 */ /* 0x002fe200078e024a */
[----:B------:R-:W-:Y:S02]  /*5ee0*/  CS2R R42, SRZ ;  /* 0x00000000002a7805 */ /* 0x000fe4000001ff00 */
[----:B------:R-:W-:Y:S01]  /*5ef0*/  CS2R R40, SRZ ;  /* 0x0000000000287805 */ /* 0x000fe2000001ff00 */
[----:B------:R-:W-:Y:S01]  /*5f00*/  IMAD.MOV.U32 R50, RZ, RZ, RZ ;  /* 0x000000ffff327224 */ /* 0x000fe200078e00ff */
[----:B------:R-:W-:Y:S02]  /*5f10*/  CS2R R48, SRZ ;  /* 0x0000000000307805 */ /* 0x000fe4000001ff00 */
[----:B------:R-:W-:Y:S01]  /*5f20*/  @P0 LEA R2, R0, UR42, 0x1 ;  /* 0x0000002a00020c11 */ /* 0x000fe2000f8e08ff */
[----:B------:R-:W-:Y:S05]  /*5f30*/  @P0 WARPSYNC.ALL ;  /* 0x0000000000000948 */ /* 0x000fea0003800000 */
[----:B------:R1:W2:Y:S01]  /*5f40*/  @P0 LDSM.16.M88.4 R40, [R2+0x400] ;  /* 0x000400000228083b */ /* 0x0002a20000000200 */
[----:B------:R-:W-:Y:S05]  /*5f50*/  @P0 IMAD R0, R85, 0x2, R2 ;  /* 0x0000000255000824 */ /* 0x000fea00078e0202 */
[----:B------:R1:W1:Y:S02]  /*5f60*/  @P0 LDSM.16.M88.4 R48, [R0+0x400] ;  /* 0x000400000030083b */ /* 0x0002640000000200 */
.L_x_100:
[----:B------:R-:W-:Y:S05]  /*5f70*/  BSYNC B1 ;  /* 0x0000000000017941 */ /* 0x000fea0003800000 */
.L_x_99:
[----:B-1----:R-:W-:Y:S04]  /*5f80*/  SHF.R.U32.HI R0, RZ, 0x15, R16 ;  /* 0x00000015ff007819 */ /* 0x002fe80000011610 */
[----:B------:R-:W-:Y:S01]  /*5f90*/  LOP3.LUT P0, RZ, R0, 0x3, R75, 0x48, !PT ;  /* 0x0000000300ff7812 */ /* 0x000fe2000780484b */
[----:B------:R-:W-:Y:S01]  /*5fa0*/  @!UPT UIADD3 URZ, UPT, UPT, URZ, URZ, URZ ;  /* 0x000000fffffff290 */ /* 0x000fe2000fffe0ff */
[----:B----4-:R-:W-:Y:S11]  /*5fb0*/  @P3 BRA `(.L_x_104) ;  /* 0x0000000000083947 */ /* 0x010ff60003800000 */
[----:B------:R-:W1:Y:S02]  /*5fc0*/  SYNCS.PHASECHK.TRANS64.TRYWAIT P1, [R64+URZ+0x170], R7 ;  /* 0x00017007400075a7 */ /* 0x000e6400080211ff */
[----:B-1----:R-:W-:Y:S05]  /*5fd0*/  @!P1 BRA `(.L_x_105) ;  /* 0x0000001800109947 */ /* 0x002fea0003800000 */
.L_x_104:
[----:B------:R-:W-:Y:S05]  /*5fe0*/  @!P0 BRA `(.L_x_106) ;  /* 0x0000000000408947 */ /* 0x000fea0003800000 */
[----:B------:R-:W4:Y:S01]  /*5ff0*/  LDCU.64 UR8, c[0x4][0x70] ;  /* 0x01000e00ff0877ac */ /* 0x000f220008000a00 */
[----:B------:R-:W-:Y:S01]  /*6000*/  MOV R3, 0x0 ;  /* 0x0000000000037802 */ /* 0x000fe20000000f00 */
[----:B------:R-:W-:Y:S02]  /*6010*/  HFMA2 R12, -RZ, RZ, 0, 5.9604644775390625e-08 ;  /* 0x00000001ff0c7431 */ /* 0x000fe400000001ff */
[----:B------:R-:W-:Y:S02]  /*6020*/  IMAD.MOV.U32 R8, RZ, RZ, 0x192 ;  /* 0x00000192ff087424 */ /* 0x000fe400078e00ff */
[----:B------:R-:W-:Y:S01]  /*6030*/  IMAD.MOV.U32 R13, RZ, RZ, RZ ;  /* 0x000000ffff0d7224 */ /* 0x000fe200078e00ff */
[----:B------:R-:W1:Y:S01]  /*6040*/  LDCU.64 UR6, c[0x4][0x78] ;  /* 0x01000f00ff0677ac */ /* 0x000e620008000a00 */
[----:B------:R-:W2:Y:S01]  /*6050*/  LDC.64 R2, c[0x4][R3] ;  /* 0x0100000003027b82 */ /* 0x000ea20000000a00 */
[----:B------:R-:W5:Y:S01]  /*6060*/  LDCU.64 UR4, c[0x4][0x10] ;  /* 0x01000200ff0477ac */ /* 0x000f620008000a00 */
[----:B----4-:R-:W-:Y:S01]  /*6070*/  MOV R5, UR9 ;  /* 0x0000000900057c02 */ /* 0x010fe20008000f00 */
[----:B------:R-:W-:Y:S01]  /*6080*/  IMAD.U32 R4, RZ, RZ, UR8 ;  /* 0x00000008ff047e24 */ /* 0x000fe2000f8e00ff */
[----:B-1----:R-:W-:Y:S01]  /*6090*/  MOV R7, UR7 ;  /* 0x0000000700077c02 */ /* 0x002fe20008000f00 */
[----:B------:R-:W-:Y:S01]  /*60a0*/  IMAD.U32 R6, RZ, RZ, UR6 ;  /* 0x00000006ff067e24 */ /* 0x000fe2000f8e00ff */
[----:B-----5:R-:W-:Y:S01]  /*60b0*/  MOV R11, UR5 ;  /* 0x00000005000b7c02 */ /* 0x020fe20008000f00 */
[----:B------:R-:W-:Y:S02]  /*60c0*/  IMAD.U32 R10, RZ, RZ, UR4 ;  /* 0x00000004ff0a7e24 */ /* 0x000fe4000f8e00ff */
[----:B------:R-:W-:Y:S07]  /*60d0*/  LEPC R20, `(.L_x_106) ;  /* 0x000000001014794e */ /* 0x000fee0000000000 */
[----:B--23--:R-:W-:Y:S05]  /*60e0*/  CALL.ABS.NOINC R2 ;  /* 0x0000000002007343 */ /* 0x00cfea0003c00000 */
.L_x_106:
[----:B------:R-:W-:Y:S01]  /*60f0*/  ISETP.NE.AND P0, PT, R86, RZ, PT ;  /* 0x000000ff5600720c */ /* 0x000fe20003f05270 */
[----:B------:R-:W-:Y:S05]  /*6100*/  WARPSYNC.ALL ;  /* 0x0000000000007948 */ /* 0x000fea0003800000 */
[----:B------:R-:W-:Y:S01]  /*6110*/  R2UR UR4, R16 ;  /* 0x00000000100472ca */ /* 0x000fe200000e0000 */
[----:B------:R-:W-:Y:S01]  /*6120*/  UIADD3 UR8, UPT, UPT, UR44, 0x1, URZ ;  /* 0x000000012c087890 */ /* 0x000fe2000fffe0ff */
[----:B------:R-:W-:Y:S01]  /*6130*/  R2UR UR5, R64 ;  /* 0x00000000400572ca */ /* 0x000fe200000e0000 */
[----:B------:R-:W-:Y:S01]  /*6140*/  BSSY.RECONVERGENT B0, `(.L_x_107) ;  /* 0x0000057000007945 */ /* 0x000fe20003800200 */
[C---:B--2---:R-:W-:Y:S02]  /*6150*/  SHF.L.U32 R20, R40.reuse, 0x10, RZ ;  /* 0x0000001028147819 */ /* 0x044fe400000006ff */
[----:B------:R-:W-:Y:S02]  /*6160*/  LOP3.LUT R34, R40, 0xffff0000, RZ, 0xc0, !PT ;  /* 0xffff000028227812 */ /* 0x000fe400078ec0ff */
[C---:B------:R-:W-:Y:S02]  /*6170*/  SHF.L.U32 R21, R41.reuse, 0x10, RZ ;  /* 0x0000001029157819 */ /* 0x040fe400000006ff */
[----:B------:R-:W-:Y:S02]  /*6180*/  LOP3.LUT R36, R41, 0xffff0000, RZ, 0xc0, !PT ;  /* 0xffff000029247812 */ /* 0x000fe400078ec0ff */
[C---:B------:R-:W-:Y:S01]  /*6190*/  SHF.L.U32 R37, R42.reuse, 0x10, RZ ;  /* 0x000000102a257819 */ /* 0x040fe200000006ff */
[----:B-1----:R-:W1:Y:S01]  /*61a0*/  LDTM.16dp256bit.x4 R4, tmem[UR4] ;  /* 0x00000004000479ee */ /* 0x002e620008120000 */
[----:B------:R-:W-:Y:S01]  /*61b0*/  LOP3.LUT R38, R42, 0xffff0000, RZ, 0xc0, !PT ;  /* 0xffff00002a267812 */ /* 0x000fe200078ec0ff */
[----:B------:R-:W-:Y:S01]  /*61c0*/  NOP ;  /* 0x0000000000007918 */ /* 0x000fe20000000000 */
[C---:B------:R-:W-:Y:S01]  /*61d0*/  SHF.L.U32 R39, R43.reuse, 0x10, RZ ;  /* 0x000000102b277819 */ /* 0x040fe200000006ff */
[----:B------:R-:W-:Y:S01]  /*61e0*/  UIADD3 UR5, UPT, UPT, UR5, 0x190, URZ ;  /* 0x0000019005057890 */ /* 0x000fe2000fffe0ff */
[----:B------:R-:W-:Y:S02]  /*61f0*/  LOP3.LUT R40, R43, 0xffff0000, RZ, 0xc0, !PT ;  /* 0xffff00002b287812 */ /* 0x000fe400078ec0ff */
[C---:B------:R-:W-:Y:S01]  /*6200*/  SHF.L.U32 R41, R48.reuse, 0x10, RZ ;  /* 0x0000001030297819 */ /* 0x040fe200000006ff */
[----:B------:R-:W-:Y:S01]  /*6210*/  UPRMT UR5, UR37, 0x654, UR5 ;  /* 0x0000065425057896 */ /* 0x000fe20008000005 */
[----:B------:R-:W-:Y:S02]  /*6220*/  LOP3.LUT R43, R48, 0xffff0000, RZ, 0xc0, !PT ;  /* 0xffff0000302b7812 */ /* 0x000fe400078ec0ff */
[C---:B------:R-:W-:Y:S02]  /*6230*/  SHF.L.U32 R42, R49.reuse, 0x10, RZ ;  /* 0x00000010312a7819 */ /* 0x040fe400000006ff */
[----:B------:R-:W-:Y:S02]  /*6240*/  LOP3.LUT R44, R49, 0xffff0000, RZ, 0xc0, !PT ;  /* 0xffff0000312c7812 */ /* 0x000fe400078ec0ff */
[C---:B------:R-:W-:Y:S02]  /*6250*/  SHF.L.U32 R45, R50.reuse, 0x10, RZ ;  /* 0x00000010322d7819 */ /* 0x040fe400000006ff */
[----:B-1----:R-:W-:Y:S01]  /*6260*/  SYNCS.ARRIVE.TRANS64.RED.A1T0 RZ, [UR5], RZ ;  /* 0x000000ffffff79a7 */ /* 0x002fe20008100405 */
[----:B------:R-:W-:Y:S02]  /*6270*/  LOP3.LUT R46, R50, 0xffff0000, RZ, 0xc0, !PT ;  /* 0xffff0000322e7812 */ /* 0x000fe400078ec0ff */
[----:B------:R-:W-:Y:S02]  /*6280*/  MOV R77, UR44 ;  /* 0x0000002c004d7c02 */ /* 0x000fe40008000f00 */
[----:B------:R-:W-:Y:S02]  /*6290*/  SHF.L.U32 R47, R51, 0x10, RZ ;  /* 0x00000010332f7819 */ /* 0x000fe400000006ff */
[----:B------:R-:W-:Y:S01]  /*62a0*/  LEA R77, R77, R74, 0xb ;  /* 0x0000004a4d4d7211 */ /* 0x000fe200078e58ff */
[C---:B---3--:R-:W-:Y:S01]  /*62b0*/  FMUL R4, R33.reuse, R4 ;  /* 0x0000000421047220 */ /* 0x048fe20000400000 */
[C---:B------:R-:W-:Y:S01]  /*62c0*/  FMUL R5, R33.reuse, R5 ;  /* 0x0000000521057220 */ /* 0x040fe20000400000 */
[----:B------:R-:W-:Y:S01]  /*62d0*/  FMUL R6, R33, R6 ;  /* 0x0000000621067220 */ /* 0x000fe20000400000 */
[----:B------:R-:W-:Y:S01]  /*62e0*/  LEA R90, R77, UR42, 0x1 ;  /* 0x0000002a4d5a7c11 */ /* 0x000fe2000f8e08ff */
[C---:B------:R-:W-:Y:S01]  /*62f0*/  FFMA R4, R35.reuse, R20, R4 ;  /* 0x0000001423047223 */ /* 0x040fe20000000004 */
[C---:B------:R-:W-:Y:S01]  /*6300*/  FFMA R5, R35.reuse, R34, R5 ;  /* 0x0000002223057223 */ /* 0x040fe20000000005 */
[----:B------:R-:W-:Y:S01]  /*6310*/  FFMA R6, R35, R21, R6 ;  /* 0x0000001523067223 */ /* 0x000fe20000000006 */
[----:B------:R-:W-:Y:S01]  /*6320*/  LEA R91, R85, R90, 0x1 ;  /* 0x0000005a555b7211 */ /* 0x000fe200078e08ff */
[C---:B------:R-:W-:Y:S01]  /*6330*/  FMUL R7, R33.reuse, R7 ;  /* 0x0000000721077220 */ /* 0x040fe20000400000 */
[----:B------:R-:W-:Y:S01]  /*6340*/  FMUL R8, R33, R8 ;  /* 0x0000000821087220 */ /* 0x000fe20000400000 */
[----:B------:R-:W-:Y:S01]  /*6350*/  F2FP.BF16.F32.PACK_AB R64, R5, R4 ;  /* 0x000000040540723e */ /* 0x000fe200000010ff */
[----:B------:R-:W-:Y:S01]  /*6360*/  FMUL R9, R33, R9 ;  /* 0x0000000921097220 */ /* 0x000fe20000400000 */
[C---:B------:R-:W-:Y:S01]  /*6370*/  FFMA R7, R35.reuse, R36, R7 ;  /* 0x0000002423077223 */ /* 0x040fe20000000007 */
[----:B------:R-:W-:Y:S01]  /*6380*/  FFMA R8, R35, R37, R8 ;  /* 0x0000002523087223 */ /* 0x000fe20000000008 */
[----:B------:R-:W-:Y:S01]  /*6390*/  FMUL R10, R33, R10 ;  /* 0x0000000a210a7220 */ /* 0x000fe20000400000 */
[----:B------:R-:W-:Y:S01]  /*63a0*/  FFMA R9, R35, R38, R9 ;  /* 0x0000002623097223 */ /* 0x000fe20000000009 */
[C---:B------:R-:W-:Y:S01]  /*63b0*/  FMUL R11, R33.reuse, R11 ;  /* 0x0000000b210b7220 */ /* 0x040fe20000400000 */
[C---:B------:R-:W-:Y:S01]  /*63c0*/  FMUL R0, R33.reuse, R12 ;  /* 0x0000000c21007220 */ /* 0x040fe20000400000 */
[----:B------:R-:W-:Y:S01]  /*63d0*/  FMUL R2, R33, R13 ;  /* 0x0000000d21027220 */ /* 0x000fe20000400000 */
[----:B------:R-:W-:Y:S01]  /*63e0*/  FFMA R10, R35, R39, R10 ;  /* 0x00000027230a7223 */ /* 0x000fe2000000000a */
        /* <DEDUP_REMOVED lines=8> */
[----:B------:R-:W-:Y:S01]  /*6470*/  LOP3.LUT R48, R51, 0xffff0000, RZ, 0xc0, !PT ;  /* 0xffff000033307812 */ /* 0x000fe200078ec0ff */
[----:B------:R-:W-:Y:S01]  /*6480*/  FMUL R14, R33, R18 ;  /* 0x00000012210e7220 */ /* 0x000fe20000400000 */
[----:B------:R-:W-:Y:S01]  /*6490*/  FFMA R15, R35, R44, R15 ;  /* 0x0000002c230f7223 */ /* 0x000fe2000000000f */
[----:B------:R-:W-:Y:S01]  /*64a0*/  FMUL R19, R33, R19 ;  /* 0x0000001321137220 */ /* 0x000fe20000400000 */
[C---:B------:R-:W-:Y:S01]  /*64b0*/  FFMA R12, R35.reuse, R45, R12 ;  /* 0x0000002d230c7223 */ /* 0x040fe2000000000c */
[C---:B------:R-:W-:Y:S01]  /*64c0*/  FFMA R13, R35.reuse, R46, R13 ;  /* 0x0000002e230d7223 */ /* 0x040fe2000000000d */
[C---:B------:R-:W-:Y:S01]  /*64d0*/  FFMA R14, R35.reuse, R47, R14 ;  /* 0x0000002f230e7223 */ /* 0x040fe2000000000e */
[----:B------:R-:W-:Y:S01]  /*64e0*/  FFMA R19, R35, R48, R19 ;  /* 0x0000003023137223 */ /* 0x000fe20000000013 */
[----:B------:R-:W-:Y:S02]  /*64f0*/  F2FP.BF16.F32.PACK_AB R65, R7, R6 ;  /* 0x000000060741723e */ /* 0x000fe400000010ff */
[----:B------:R-:W-:Y:S02]  /*6500*/  F2FP.BF16.F32.PACK_AB R66, R9, R8 ;  /* 0x000000080942723e */ /* 0x000fe400000010ff */
[----:B------:R-:W-:Y:S02]  /*6510*/  F2FP.BF16.F32.PACK_AB R67, R11, R10 ;  /* 0x0000000a0b43723e */ /* 0x000fe400000010ff */
[----:B------:R-:W-:Y:S02]  /*6520*/  F2FP.BF16.F32.PACK_AB R76, R2, R0 ;  /* 0x00000000024c723e */ /* 0x000fe400000010ff */
[----:B------:R-:W-:Y:S01]  /*6530*/  F2FP.BF16.F32.PACK_AB R77, R15, R3 ;  /* 0x000000030f4d723e */ /* 0x000fe200000010ff */
[----:B------:R1:W-:Y:S01]  /*6540*/  STSM.16.M88.4 [R90+0x400], R64 ;  /* 0x000400405a007844 */ /* 0x0003e20000000200 */
[----:B------:R-:W-:Y:S02]  /*6550*/  F2FP.BF16.F32.PACK_AB R78, R13, R12 ;  /* 0x0000000c0d4e723e */ /* 0x000fe400000010ff */
[----:B------:R-:W-:Y:S05]  /*6560*/  F2FP.BF16.F32.PACK_AB R79, R19, R14 ;  /* 0x0000000e134f723e */ /* 0x000fea00000010ff */
[----:B------:R1:W-:Y:S01]  /*6570*/  STSM.16.M88.4 [R91+0x400], R76 ;  /* 0x0004004c5b007844 */ /* 0x0003e20000000200 */
[----:B------:R-:W-:Y:S01]  /*6580*/  @!PT LDS RZ, [RZ] ;  /* 0x00000000fffff984 */ /* 0x000fe20000000800 */
[----:B------:R-:W-:Y:S01]  /*6590*/  @!PT LDS RZ, [RZ] ;  /* 0x00000000fffff984 */ /* 0x000fe20000000800 */
[----:B------:R-:W-:Y:S01]  /*65a0*/  @!PT LDS RZ, [RZ] ;  /* 0x00000000fffff984 */ /* 0x000fe20000000800 */
[----:B------:R-:W-:Y:S01]  /*65b0*/  @!PT LDS RZ, [RZ] ;  /* 0x00000000fffff984 */ /* 0x000fe20000000800 */
[----:B------:R2:W-:Y:S07]  /*65c0*/  MEMBAR.ALL.CTA ;  /* 0x0000000000007992 */ /* 0x0005ee0000008000 */
[----:B--2---:R-:W2:Y:S02]  /*65d0*/  FENCE.VIEW.ASYNC.S ;  /* 0x00000000000073c6 */ /* 0x004ea40000000000 */
[----:B--2---:R-:W-:Y:S06]  /*65e0*/  BAR.SYNC.DEFER_BLOCKING 0x1, 0x80 ;  /* 0x0042000000007b1d */ /* 0x004fec0000010000 */
[----:B------:R-:W-:Y:S05]  /*65f0*/  @P0 BRA `(.L_x_108) ;  /* 0x00000000002c0947 */ /* 0x000fea0003800000 */
[----:B------:R-:W-:Y:S01]  /*6600*/  ULEA UR9, UR44, UR42, 0xc ;  /* 0x0000002a2c097291 */ /* 0x000fe2000f8e60ff */
[----:B------:R-:W-:Y:S01]  /*6610*/  R2UR UR11, R63 ;  /* 0x000000003f0b72ca */ /* 0x000fe200000e0000 */
[----:B------:R-:W-:Y:S01]  /*6620*/  UIADD3 UR12, UP0, UPT, UR48, 0x680, URZ ;  /* 0x00000680300c7890 */ /* 0x000fe2000ff1e0ff */
[----:B------:R-:W-:Y:S01]  /*6630*/  R2UR UR10, R69 ;  /* 0x00000000450a72ca */ /* 0x000fe200000e0000 */
[----:B------:R-:W-:Y:S02]  /*6640*/  UIADD3 UR4, UPT, UPT, UR9, 0x400, URZ ;  /* 0x0000040009047890 */ /* 0x000fe4000fffe0ff */
[----:B------:R-:W-:Y:S01]  /*6650*/  UIADD3.X UR13, UPT, UPT, URZ, UR49, URZ, UP0, !UPT ;  /* 0x00000031ff0d7290 */ /* 0x000fe200087fe4ff */
[----:B------:R-:W-:Y:S07]  /*6660*/  UMOV UR7, UR36 ;  /* 0x0000002400077c82 */ /* 0x000fee0008000000 */
[----:B------:R-:W-:Y:S02]  /*6670*/  USHF.L.U32 UR5, UR11, 0x5, URZ ;  /* 0x000000050b057899 */ /* 0x000fe400080006ff */
[----:B------:R-:W-:Y:S09]  /*6680*/  USHF.L.U32 UR6, UR10, 0x6, URZ ;  /* 0x000000060a067899 */ /* 0x000ff200080006ff */
[----:B------:R2:W-:Y:S02]  /*6690*/  UTMASTG.3D [UR4], [UR12] ;  /* 0x000000040c0073b5 */ /* 0x0005e40008010000 */
[----:B--2---:R0:W-:Y:S02]  /*66a0*/  UTMACMDFLUSH ;  /* 0x00000000000079b7 */ /* 0x0041e40000000000 */
.L_x_108:
[----:B------:R-:W-:Y:S05]  /*66b0*/  BSYNC.RECONVERGENT B0 ;  /* 0x0000000000007941 */ /* 0x000fea0003800200 */
.L_x_107:
[----:B------:R-:W-:Y:S04]  /*66c0*/  BSSY.RECONVERGENT B0, `(.L_x_109) ;  /* 0x0000003000007945 */ /* 0x000fe80003800200 */
[----:B------:R-:W-:Y:S05]  /*66d0*/  @P0 BRA `(.L_x_110) ;  /* 0x0000000000040947 */ /* 0x000fea0003800000 */
[----:B------:R-:W-:Y:S04]  /*66e0*/  DEPBAR.LE SB0, 0x0 ;  /* 0x000080000000791a */ /* 0x000fe80000000000 */
.L_x_110:
[----:B------:R-:W-:Y:S05]  /*66f0*/  BSYNC.RECONVERGENT B0 ;  /* 0x0000000000007941 */ /* 0x000fea0003800200 */
.L_x_109:
[----:B------:R-:W-:Y:S01]  /*6700*/  BAR.SYNC.DEFER_BLOCKING 0x1, 0x80 ;  /* 0x0042000000007b1d */ /* 0x000fe20000010000 */
[----:B------:R-:W-:Y:S01]  /*6710*/  UIADD3 UR43, UPT, UPT, UR43, 0x1, URZ ;  /* 0x000000012b2b7890 */ /* 0x000fe2000fffe0ff */
[----:B------:R-:W-:Y:S03]  /*6720*/  IADD3 R0, PT, PT, R30, 0x1, RZ ;  /* 0x000000011e007810 */ /* 0x000fe60007ffe0ff */
[----:B------:R-:W-:Y:S09]  /*6730*/  UISETP.NE.AND UP0, UPT, UR43, URZ, UPT ;  /* 0x000000ff2b00728c */ /* 0x000ff2000bf05270 */
[----:B------:R-:W-:Y:S05]  /*6740*/  BRA.U !UP0, `(.L_x_111) ;  /* 0x0000000108287547 */ /* 0x000fea000b800000 */
[----:B------:R-:W-:Y:S01]  /*6750*/  ISETP.NE.AND P0, PT, R89, RZ, PT ;  /* 0x000000ff5900720c */ /* 0x000fe20003f05270 */
[----:B------:R-:W-:Y:S11]  /*6760*/  IMAD.U32 R2, RZ, RZ, UR37 ;  /* 0x00000025ff027e24 */ /* 0x000ff6000f8e00ff */
[----:B------:R-:W-:Y:S01]  /*6770*/  @!UPT UIADD3 URZ, UPT, UPT, URZ, URZ, URZ ;  /* 0x000000fffffff290 */ /* 0x000fe2000fffe0ff */
[C---:B------:R-:W-:Y:S01]  /*6780*/  @P0 LEA R3, R81.reuse, UR42, 0x3 ;  /* 0x0000002a51030c11 */ /* 0x040fe2000f8e18ff */
[----:B------:R-:W-:Y:S04]  /*6790*/  VIADD R81, R81, 0x1 ;  /* 0x0000000151517836 */ /* 0x000fe80000000000 */
[----:B------:R-:W-:Y:S05]  /*67a0*/  @P0 VIADD R3, R3, 0x130 ;  /* 0x0000013003030836 */ /* 0x000fea0000000000 */
[----:B------:R-:W-:Y:S04]  /*67b0*/  @P0 PRMT R2, R2, 0x654, R3 ;  /* 0x0000065402020816 */ /* 0x000fe80000000003 */
[----:B------:R2:W-:Y:S01]  /*67c0*/  @P0 SYNCS.ARRIVE.TRANS64.RED.A1T0 RZ, [R2+URZ], RZ ;  /* 0x000000ff02ff09a7 */ /* 0x0005e200081004ff */
[C---:B------:R-:W-:Y:S04]  /*67d0*/  ISETP.NE.AND P0, PT, R81.reuse, 0x2, PT ;  /* 0x000000025100780c */ /* 0x040fe80003f05270 */
[----:B------:R-:W-:Y:S09]  /*67e0*/  SEL R81, R81, RZ, P0 ;  /* 0x000000ff51517207 */ /* 0x000ff20000000000 */
.L_x_111:
[----:B------:R-:W-:Y:S01]  /*67f0*/  ISETP.NE.AND P2, PT, R87, RZ, PT ;  /* 0x000000ff5700720c */ /* 0x000fe20003f45270 */
[----:B------:R-:W-:Y:S01]  /*6800*/  UISETP.NE.AND UP0, UPT, UR8, 0x2, UPT ;  /* 0x000000020800788c */ /* 0x000fe2000bf05270 */
[----:B------:R-:W-:Y:S01]  /*6810*/  ISETP.NE.AND P0, PT, R88, 0x2, PT ;  /* 0x000000025800780c */ /* 0x000fe20003f05270 */
[----:B------:R-:W-:Y:S01]  /*6820*/  IMAD.IADD R63, R29, 0x1, R62 ;  /* 0x000000011d3f7824 */ /* 0x000fe200078e023e */
[----:B------:R-:W-:Y:S01]  /*6830*/  ISETP.NE.AND P1, PT, R0, 0x4, PT ;  /* 0x000000040000780c */ /* 0x000fe20003f25270 */
[----:B------:R-:W-:Y:S01]  /*6840*/  USEL UR4, URZ, 0x1, UP0 ;  /* 0x00000001ff047887 */ /* 0x000fe20008000000 */
[----:B------:R-:W-:Y:S01]  /*6850*/  SEL R3, RZ, 0x1, P0 ;  /* 0x00000001ff037807 */ /* 0x000fe20000000000 */
[----:B------:R-:W-:Y:S01]  /*6860*/  USEL UR44, UR8, URZ, UP0 ;  /* 0x000000ff082c7287 */ /* 0x000fe20008000000 */
[----:B--2---:R-:W-:Y:S01]  /*6870*/  SEL R2, RZ, 0x1, P1 ;  /* 0x00000001ff027807 */ /* 0x004fe20000800000 */
[----:B------:R-:W-:Y:S01]  /*6880*/  IMAD.IADD R69, R31, 0x1, R68 ;  /* 0x000000011f457824 */ /* 0x000fe200078e0244 */
[----:B------:R-:W-:Y:S02]  /*6890*/  LOP3.LUT R82, R82, R3, RZ, 0x3c, !PT ;  /* 0x0000000352527212 */ /* 0x000fe400078e3cff */
[----:B------:R-:W-:Y:S02]  /*68a0*/  LOP3.LUT R84, R84, UR4, RZ, 0x3c, !PT ;  /* 0x0000000454547c12 */ /* 0x000fe4000f8e3cff */
[----:B------:R-:W-:Y:S02]  /*68b0*/  @P2 R2UR UR36, R80 ;  /* 0x00000000502422ca */ /* 0x000fe400000e0000 */
[----:B------:R-:W-:Y:S02]  /*68c0*/  LOP3.LUT R83, R83, R2, RZ, 0x3c, !PT ;  /* 0x0000000253537212 */ /* 0x000fe400078e3cff */
[----:B------:R-:W-:Y:S02]  /*68d0*/  SEL R88, R88, RZ, P0 ;  /* 0x000000ff58587207 */ /* 0x000fe40000000000 */
[----:B------:R-:W-:Y:S01]  /*68e0*/  SEL R30, R0, RZ, P1 ;  /* 0x000000ff001e7207 */ /* 0x000fe20000800000 */
[----:B------:R-:W-:Y:S08]  /*68f0*/  @P2 BRA `(.L_x_112) ;  /* 0xffffffe800682947 */ /* 0x000ff0000383ffff */
[----:B------:R-:W-:-:S09]  /*6900*/  UISETP.NE.AND UP0, UPT, UR46, URZ, UPT ;  /* 0x000000ff2e00728c */ /* 0x000fd2000bf05270 */
[----:B------:R-:W-:Y:S05]  /*6910*/  BRA.U !UP0, `(.L_x_113) ;  /* 0x0000000108487547 */ /* 0x000fea000b800000 */
[----:B------:R-:W2:Y:S02]  /*6920*/  LDCU.64 UR4, c[0x0][0x890] ;  /* 0x00011200ff0477ac */ /* 0x000ea40008000a00 */
[----:B--2---:R-:W-:-:S04]  /*6930*/  UISETP.NE.U32.AND UP0, UPT, UR4, URZ, UPT ;  /* 0x000000ff0400728c */ /* 0x004fc8000bf05070 */
[----:B------:R-:W-:-:S09]  /*6940*/  UISETP.NE.AND.EX UP0, UPT, UR5, URZ, UPT, UP0 ;  /* 0x000000ff0500728c */ /* 0x000fd2000bf05300 */
[----:B------:R-:W-:Y:S05]  /*6950*/  BRA.U UP0, `(.L_x_114) ;  /* 0x00000001000c7547 */ /* 0x000fea000b800000 */
[----:B------:R-:W-:-:S13]  /*6960*/  FSETP.NEU.AND P0, PT, R35, RZ, PT ;  /* 0x000000ff2300720b */ /* 0x000fda0003f0d000 */
[----:B------:R-:W-:Y:S05]  /*6970*/  @!P0 EXIT ;  /* 0x000000000000894d */ /* 0x000fea0003800000 */
[----:B------:R-:W-:Y:S05]  /*6980*/  BRA `(.L_x_113) ;  /* 0x00000000002c7947 */ /* 0x000fea0003800000 */
.L_x_114:
[----:B------:R-:W-:Y:S01]  /*6990*/  LOP3.LUT P0, RZ, R70, 0xff, RZ, 0xc0, !PT ;  /* 0x000000ff46ff7812 */ /* 0x000fe2000780c0ff */
[----:B------:R-:W-:-:S12]  /*69a0*/  BSSY.RECONVERGENT B0, `(.L_x_113) ;  /* 0x0000009000007945 */ /* 0x000fd80003800200 */
[----:B------:R-:W-:Y:S05]  /*69b0*/  @P0 BRA `(.L_x_115) ;  /* 0x0000000000140947 */ /* 0x000fea0003800000 */
[----:B------:R-:W2:Y:S02]  /*69c0*/  LDCU.64 UR4, c[0x0][0x888] ;  /* 0x00011100ff0477ac */ /* 0x000ea40008000a00 */
[----:B--2---:R-:W-:-:S04]  /*69d0*/  ISETP.NE.U32.AND P0, PT, RZ, UR4, PT ;  /* 0x00000004ff007c0c */ /* 0x004fc8000bf05070 */
[----:B------:R-:W-:-:S13]  /*69e0*/  ISETP.NE.AND.EX P0, PT, RZ, UR5, PT, P0 ;  /* 0x00000005ff007c0c */ /* 0x000fda000bf05300 */
[----:B------:R-:W-:Y:S05]  /*69f0*/  @!P0 EXIT ;  /* 0x000000000000894d */ /* 0x000fea0003800000 */
[----:B------:R-:W-:Y:S05]  /*6a00*/  BRA `(.L_x_116) ;  /* 0x0000000000087947 */ /* 0x000fea0003800000 */
.L_x_115:
[----:B------:R-:W-:-:S13]  /*6a10*/  FSETP.NEU.AND P0, PT, R35, RZ, PT ;  /* 0x000000ff2300720b */ /* 0x000fda0003f0d000 */
[----:B------:R-:W-:Y:S05]  /*6a20*/  @!P0 EXIT ;  /* 0x000000000000894d */ /* 0x000fea0003800000 */
.L_x_116:
[----:B------:R-:W-:Y:S05]  /*6a30*/  BSYNC.RECONVERGENT B0 ;  /* 0x0000000000007941 */ /* 0x000fea0003800200 */
.L_x_113:
[----:B------:R-:W-:-:S04]  /*6a40*/  DEPBAR.LE SB0, 0x0 ;  /* 0x000080000000791a */ /* 0x000fc80000000000 */
[----:B------:R-:W-:Y:S05]  /*6a50*/  EXIT ;  /* 0x000000000000794d */ /* 0x000fea0003800000 */
.L_x_20:
[----:B--2---:R2:W1:Y:S02]  /*6a60*/  SYNCS.PHASECHK.TRANS64.TRYWAIT P0, [R3+URZ+0x1c0], R2 ;  /* 0x0001c002030075a7 */ /* 0x00446400080011ff */
[----:B-1----:R-:W-:Y:S05]  /*6a70*/  @!P0 NANOSLEEP.SYNCS 0x989680 ;  /* 0x009896800000895d */ /* 0x002fea0003900000 */
[----:B------:R-:W1:Y:S02]  /*6a80*/  @!P0 SYNCS.PHASECHK.TRANS64 P0, [R3+URZ+0x1c0], R2 ;  /* 0x0001c002030085a7 */ /* 0x000e6400080010ff */
[----:B-1----:R-:W-:Y:S05]  /*6a90*/  @!P0 BRA `(.L_x_20) ;  /* 0xfffffffc00f08947 */ /* 0x002fea000383ffff */
[----:B------:R-:W-:Y:S05]  /*6aa0*/  BRA `(.L_x_117) ;  /* 0xffffffac003c7947 */ /* 0x000fea000383ffff */
.L_x_23:
[----:B-1----:R-:W-:-:S07]  /*6ab0*/  MOV R2, UR33 ;  /* 0x0000002100027c02 */ /* 0x002fce0008000f00 */
.L_x_118:
[----:B-1----:R1:W2:Y:S02]  /*6ac0*/  SYNCS.PHASECHK.TRANS64.TRYWAIT P0, [R2+URZ+0x90], R5 ;  /* 0x00009005020075a7 */ /* 0x0022a400080011ff */
[----:B--2---:R-:W-:Y:S05]  /*6ad0*/  @!P0 NANOSLEEP.SYNCS 0x989680 ;  /* 0x009896800000895d */ /* 0x004fea0003900000 */
[----:B------:R-:W2:Y:S02]  /*6ae0*/  @!P0 SYNCS.PHASECHK.TRANS64 P0, [R2+URZ+0x90], R5 ;  /* 0x00009005020085a7 */ /* 0x000ea400080010ff */
[----:B--2---:R-:W-:Y:S05]  /*6af0*/  @!P0 BRA `(.L_x_118) ;  /* 0xfffffffc00f08947 */ /* 0x004fea000383ffff */
[----:B------:R-:W-:Y:S05]  /*6b00*/  BRA `(.L_x_22) ;  /* 0xffffffac008c7947 */ /* 0x000fea000383ffff */
.L_x_29:
[----:B-1----:R-:W-:-:S07]  /*6b10*/  MOV R2, UR17 ;  /* 0x0000001100027c02 */ /* 0x002fce0008000f00 */
.L_x_119:
[----:B-1----:R1:W2:Y:S02]  /*6b20*/  SYNCS.PHASECHK.TRANS64.TRYWAIT P0, [R2+URZ+0x90], R5 ;  /* 0x00009005020075a7 */ /* 0x0022a400080011ff */
[----:B--2---:R-:W-:Y:S05]  /*6b30*/  @!P0 NANOSLEEP.SYNCS 0x989680 ;  /* 0x009896800000895d */ /* 0x004fea0003900000 */
[----:B------:R-:W2:Y:S02]  /*6b40*/  @!P0 SYNCS.PHASECHK.TRANS64 P0, [R2+URZ+0x90], R5 ;  /* 0x00009005020085a7 */ /* 0x000ea400080010ff */
[----:B--2---:R-:W-:Y:S05]  /*6b50*/  @!P0 BRA `(.L_x_119) ;  /* 0xfffffffc00f08947 */ /* 0x004fea000383ffff */
[----:B------:R-:W-:Y:S05]  /*6b60*/  BRA `(.L_x_28) ;  /* 0xffffffb000347947 */ /* 0x000fea000383ffff */
.L_x_33:
[----:B-1----:R1:W2:Y:S02]  /*6b70*/  SYNCS.PHASECHK.TRANS64.TRYWAIT P0, [R2+URZ+0x150], R3 ;  /* 0x00015003020075a7 */ /* 0x0022a400080011ff */
[----:B--2---:R-:W-:Y:S05]  /*6b80*/  @!P0 NANOSLEEP.SYNCS 0x989680 ;  /* 0x009896800000895d */ /* 0x004fea0003900000 */
[----:B------:R-:W2:Y:S02]  /*6b90*/  @!P0 SYNCS.PHASECHK.TRANS64 P0, [R2+URZ+0x150], R3 ;  /* 0x00015003020085a7 */ /* 0x000ea400080010ff */
[----:B--2---:R-:W-:Y:S05]  /*6ba0*/  @!P0 BRA `(.L_x_33) ;  /* 0xfffffffc00f08947 */ /* 0x004fea000383ffff */
[----:B------:R-:W-:Y:S05]  /*6bb0*/  BRA `(.L_x_120) ;  /* 0xffffffb000c47947 */ /* 0x000fea000383ffff */
.L_x_37:
[----:B----4-:R-:W-:-:S07]  /*6bc0*/  MOV R0, UR5 ;  /* 0x0000000500007c02 */ /* 0x010fce0008000f00 */
.L_x_121:
[----:B-1----:R1:W2:Y:S02]  /*6bd0*/  SYNCS.PHASECHK.TRANS64.TRYWAIT P0, [R0+URZ], R3 ;  /* 0x00000003000075a7 */ /* 0x0022a400080011ff */
[----:B--2---:R-:W-:Y:S05]  /*6be0*/  @!P0 NANOSLEEP.SYNCS 0x989680 ;  /* 0x009896800000895d */ /* 0x004fea0003900000 */
[----:B------:R-:W2:Y:S02]  /*6bf0*/  @!P0 SYNCS.PHASECHK.TRANS64 P0, [R0+URZ], R3 ;  /* 0x00000003000085a7 */ /* 0x000ea400080010ff */
[----:B--2---:R-:W-:Y:S05]  /*6c00*/  @!P0 BRA `(.L_x_121) ;  /* 0xfffffffc00f08947 */ /* 0x004fea000383ffff */
[----:B------:R-:W-:Y:S05]  /*6c10*/  BRA `(.L_x_122) ;  /* 0xffffffb800347947 */ /* 0x000fea000383ffff */
.L_x_38:
[----:B----4-:R-:W-:-:S07]  /*6c20*/  MOV R0, UR5 ;  /* 0x0000000500007c02 */ /* 0x010fce0008000f00 */
.L_x_123:
[----:B-1----:R1:W2:Y:S02]  /*6c30*/  SYNCS.PHASECHK.TRANS64.TRYWAIT P0, [R0+URZ], R3 ;  /* 0x00000003000075a7 */ /* 0x0022a400080011ff */
[----:B--2---:R-:W-:Y:S05]  /*6c40*/  @!P0 NANOSLEEP.SYNCS 0x989680 ;  /* 0x009896800000895d */ /* 0x004fea0003900000 */
[----:B------:R-:W2:Y:S02]  /*6c50*/  @!P0 SYNCS.PHASECHK.TRANS64 P0, [R0+URZ], R3 ;  /* 0x00000003000085a7 */ /* 0x000ea400080010ff */
[----:B--2---:R-:W-:Y:S05]  /*6c60*/  @!P0 BRA `(.L_x_123) ;  /* 0xfffffffc00f08947 */ /* 0x004fea000383ffff */
[----:B------:R-:W-:Y:S05]  /*6c70*/  BRA `(.L_x_124) ;  /* 0xffffffb800407947 */ /* 0x000fea000383ffff */
.L_x_39:
[----:B----4-:R-:W-:-:S07]  /*6c80*/  MOV R0, UR5 ;  /* 0x0000000500007c02 */ /* 0x010fce0008000f00 */
.L_x_125:
[----:B-1----:R1:W2:Y:S02]  /*6c90*/  SYNCS.PHASECHK.TRANS64.TRYWAIT P0, [R0+URZ], R3 ;  /* 0x00000003000075a7 */ /* 0x0022a400080011ff */
[----:B--2---:R-:W-:Y:S05]  /*6ca0*/  @!P0 NANOSLEEP.SYNCS 0x989680 ;  /* 0x009896800000895d */ /* 0x004fea0003900000 */
[----:B------:R-:W2:Y:S02]  /*6cb0*/  @!P0 SYNCS.PHASECHK.TRANS64 P0, [R0+URZ], R3 ;  /* 0x00000003000085a7 */ /* 0x000ea400080010ff */
[----:B--2---:R-:W-:Y:S05]  /*6cc0*/  @!P0 BRA `(.L_x_125) ;  /* 0xfffffffc00f08947 */ /* 0x004fea000383ffff */
[----:B------:R-:W-:Y:S05]  /*6cd0*/  BRA `(.L_x_126) ;  /* 0xffffffb8004c7947 */ /* 0x000fea000383ffff */
.L_x_40:
[----:B----4-:R-:W-:-:S07]  /*6ce0*/  MOV R0, UR5 ;  /* 0x0000000500007c02 */ /* 0x010fce0008000f00 */
.L_x_127:
[----:B-1----:R1:W2:Y:S02]  /*6cf0*/  SYNCS.PHASECHK.TRANS64.TRYWAIT P0, [R0+URZ], R3 ;  /* 0x00000003000075a7 */ /* 0x0022a400080011ff */
[----:B--2---:R-:W-:Y:S05]  /*6d00*/  @!P0 NANOSLEEP.SYNCS 0x989680 ;  /* 0x009896800000895d */ /* 0x004fea0003900000 */
[----:B------:R-:W2:Y:S02]  /*6d10*/  @!P0 SYNCS.PHASECHK.TRANS64 P0, [R0+URZ], R3 ;  /* 0x00000003000085a7 */ /* 0x000ea400080010ff */
[----:B--2---:R-:W-:Y:S05]  /*6d20*/  @!P0 BRA `(.L_x_127) ;  /* 0xfffffffc00f08947 */ /* 0x004fea000383ffff */
[----:B------:R-:W-:Y:S05]  /*6d30*/  BRA `(.L_x_128) ;  /* 0xffffffb800587947 */ /* 0x000fea000383ffff */
.L_x_41:
[----:B----4-:R-:W-:-:S07]  /*6d40*/  MOV R0, UR5 ;  /* 0x0000000500007c02 */ /* 0x010fce0008000f00 */
.L_x_129:
[----:B-1----:R1:W2:Y:S02]  /*6d50*/  SYNCS.PHASECHK.TRANS64.TRYWAIT P0, [R0+URZ], R3 ;  /* 0x00000003000075a7 */ /* 0x0022a400080011ff */
[----:B--2---:R-:W-:Y:S05]  /*6d60*/  @!P0 NANOSLEEP.SYNCS 0x989680 ;  /* 0x009896800000895d */ /* 0x004fea0003900000 */
[----:B------:R-:W2:Y:S02]  /*6d70*/  @!P0 SYNCS.PHASECHK.TRANS64 P0, [R0+URZ], R3 ;  /* 0x00000003000085a7 */ /* 0x000ea400080010ff */
[----:B--2---:R-:W-:Y:S05]  /*6d80*/  @!P0 BRA `(.L_x_129) ;  /* 0xfffffffc00f08947 */ /* 0x004fea000383ffff */
[----:B------:R-:W-:Y:S05]  /*6d90*/  BRA `(.L_x_130) ;  /* 0xffffffb800647947 */ /* 0x000fea000383ffff */
.L_x_42:
[----:B----4-:R-:W-:-:S07]  /*6da0*/  MOV R0, UR5 ;  /* 0x0000000500007c02 */ /* 0x010fce0008000f00 */
.L_x_131:
[----:B-1----:R1:W2:Y:S02]  /*6db0*/  SYNCS.PHASECHK.TRANS64.TRYWAIT P0, [R0+URZ], R3 ;  /* 0x00000003000075a7 */ /* 0x0022a400080011ff */
[----:B--2---:R-:W-:Y:S05]  /*6dc0*/  @!P0 NANOSLEEP.SYNCS 0x989680 ;  /* 0x009896800000895d */ /* 0x004fea0003900000 */
[----:B------:R-:W2:Y:S02]  /*6dd0*/  @!P0 SYNCS.PHASECHK.TRANS64 P0, [R0+URZ], R3 ;  /* 0x00000003000085a7 */ /* 0x000ea400080010ff */
[----:B--2---:R-:W-:Y:S05]  /*6de0*/  @!P0 BRA `(.L_x_131) ;  /* 0xfffffffc00f08947 */ /* 0x004fea000383ffff */
[----:B------:R-:W-:Y:S05]  /*6df0*/  BRA `(.L_x_132) ;  /* 0xffffffb800707947 */ /* 0x000fea000383ffff */
.L_x_43:
[----:B----4-:R-:W-:-:S07]  /*6e00*/  MOV R0, UR5 ;  /* 0x0000000500007c02 */ /* 0x010fce0008000f00 */
.L_x_133:
[----:B-1----:R1:W2:Y:S02]  /*6e10*/  SYNCS.PHASECHK.TRANS64.TRYWAIT P0, [R0+URZ], R3 ;  /* 0x00000003000075a7 */ /* 0x0022a400080011ff */
[----:B--2---:R-:W-:Y:S05]  /*6e20*/  @!P0 NANOSLEEP.SYNCS 0x989680 ;  /* 0x009896800000895d */ /* 0x004fea0003900000 */
[----:B------:R-:W2:Y:S02]  /*6e30*/  @!P0 SYNCS.PHASECHK.TRANS64 P0, [R0+URZ], R3 ;  /* 0x00000003000085a7 */ /* 0x000ea400080010ff */
[----:B--2---:R-:W-:Y:S05]  /*6e40*/  @!P0 BRA `(.L_x_133) ;  /* 0xfffffffc00f08947 */ /* 0x004fea000383ffff */
[----:B------:R-:W-:Y:S05]  /*6e50*/  BRA `(.L_x_134) ;  /* 0xffffffb8007c7947 */ /* 0x000fea000383ffff */
.L_x_44:
[----:B----4-:R-:W-:-:S07]  /*6e60*/  MOV R0, UR5 ;  /* 0x0000000500007c02 */ /* 0x010fce0008000f00 */
.L_x_135:
[----:B-1----:R1:W2:Y:S02]  /*6e70*/  SYNCS.PHASECHK.TRANS64.TRYWAIT P0, [R0+URZ], R3 ;  /* 0x00000003000075a7 */ /* 0x0022a400080011ff */
[----:B--2---:R-:W-:Y:S05]  /*6e80*/  @!P0 NANOSLEEP.SYNCS 0x989680 ;  /* 0x009896800000895d */ /* 0x004fea0003900000 */
[----:B------:R-:W2:Y:S02]  /*6e90*/  @!P0 SYNCS.PHASECHK.TRANS64 P0, [R0+URZ], R3 ;  /* 0x00000003000085a7 */ /* 0x000ea400080010ff */
[----:B--2---:R-:W-:Y:S05]  /*6ea0*/  @!P0 BRA `(.L_x_135) ;  /* 0xfffffffc00f08947 */ /* 0x004fea000383ffff */
[----:B------:R-:W-:Y:S05]  /*6eb0*/  BRA `(.L_x_136) ;  /* 0xffffffb800887947 */ /* 0x000fea000383ffff */
.L_x_45:
[----:B----4-:R-:W-:-:S07]  /*6ec0*/  MOV R0, UR5 ;  /* 0x0000000500007c02 */ /* 0x010fce0008000f00 */
.L_x_137:
[----:B-1----:R1:W2:Y:S02]  /*6ed0*/  SYNCS.PHASECHK.TRANS64.TRYWAIT P0, [R0+URZ], R3 ;  /* 0x00000003000075a7 */ /* 0x0022a400080011ff */
[----:B--2---:R-:W-:Y:S05]  /*6ee0*/  @!P0 NANOSLEEP.SYNCS 0x989680 ;  /* 0x009896800000895d */ /* 0x004fea0003900000 */
[----:B------:R-:W2:Y:S02]  /*6ef0*/  @!P0 SYNCS.PHASECHK.TRANS64 P0, [R0+URZ], R3 ;  /* 0x00000003000085a7 */ /* 0x000ea400080010ff */
[----:B--2---:R-:W-:Y:S05]  /*6f00*/  @!P0 BRA `(.L_x_137) ;  /* 0xfffffffc00f08947 */ /* 0x004fea000383ffff */
[----:B------:R-:W-:Y:S05]  /*6f10*/  BRA `(.L_x_138) ;  /* 0xffffffb800947947 */ /* 0x000fea000383ffff */
.L_x_46:
[----:B----4-:R-:W-:-:S07]  /*6f20*/  MOV R0, UR5 ;  /* 0x0000000500007c02 */ /* 0x010fce0008000f00 */
.L_x_139:
[----:B-1----:R1:W2:Y:S02]  /*6f30*/  SYNCS.PHASECHK.TRANS64.TRYWAIT P0, [R0+URZ], R3 ;  /* 0x00000003000075a7 */ /* 0x0022a400080011ff */
[----:B--2---:R-:W-:Y:S05]  /*6f40*/  @!P0 NANOSLEEP.SYNCS 0x989680 ;  /* 0x009896800000895d */ /* 0x004fea0003900000 */
[----:B------:R-:W2:Y:S02]  /*6f50*/  @!P0 SYNCS.PHASECHK.TRANS64 P0, [R0+URZ], R3 ;  /* 0x00000003000085a7 */ /* 0x000ea400080010ff */
[----:B--2---:R-:W-:Y:S05]  /*6f60*/  @!P0 BRA `(.L_x_139) ;  /* 0xfffffffc00f08947 */ /* 0x004fea000383ffff */
[----:B------:R-:W-:Y:S05]  /*6f70*/  BRA `(.L_x_140) ;  /* 0xffffffb800a07947 */ /* 0x000fea000383ffff */
.L_x_47:
[----:B----4-:R-:W-:-:S07]  /*6f80*/  MOV R0, UR5 ;  /* 0x0000000500007c02 */ /* 0x010fce0008000f00 */
.L_x_141:
[----:B-1----:R1:W2:Y:S02]  /*6f90*/  SYNCS.PHASECHK.TRANS64.TRYWAIT P0, [R0+URZ], R3 ;  /* 0x00000003000075a7 */ /* 0x0022a400080011ff */
[----:B--2---:R-:W-:Y:S05]  /*6fa0*/  @!P0 NANOSLEEP.SYNCS 0x989680 ;  /* 0x009896800000895d */ /* 0x004fea0003900000 */
[----:B------:R-:W2:Y:S02]  /*6fb0*/  @!P0 SYNCS.PHASECHK.TRANS64 P0, [R0+URZ], R3 ;  /* 0x00000003000085a7 */ /* 0x000ea400080010ff */
[----:B--2---:R-:W-:Y:S05]  /*6fc0*/  @!P0 BRA `(.L_x_141) ;  /* 0xfffffffc00f08947 */ /* 0x004fea000383ffff */
[----:B------:R-:W-:Y:S05]  /*6fd0*/  BRA `(.L_x_142) ;  /* 0xffffffb800ac7947 */ /* 0x000fea000383ffff */
.L_x_48:
[----:B----4-:R-:W-:-:S07]  /*6fe0*/  MOV R0, UR5 ;  /* 0x0000000500007c02 */ /* 0x010fce0008000f00 */
.L_x_143:
[----:B-1----:R1:W2:Y:S02]  /*6ff0*/  SYNCS.PHASECHK.TRANS64.TRYWAIT P0, [R0+URZ], R3 ;  /* 0x00000003000075a7 */ /* 0x0022a400080011ff */
[----:B--2---:R-:W-:Y:S05]  /*7000*/  @!P0 NANOSLEEP.SYNCS 0x989680 ;  /* 0x009896800000895d */ /* 0x004fea0003900000 */
[----:B------:R-:W2:Y:S02]  /*7010*/  @!P0 SYNCS.PHASECHK.TRANS64 P0, [R0+URZ], R3 ;  /* 0x00000003000085a7 */ /* 0x000ea400080010ff */
[----:B--2---:R-:W-:Y:S05]  /*7020*/  @!P0 BRA `(.L_x_143) ;  /* 0xfffffffc00f08947 */ /* 0x004fea000383ffff */
[----:B------:R-:W-:Y:S05]  /*7030*/  BRA `(.L_x_144) ;  /* 0xffffffb800b87947 */ /* 0x000fea000383ffff */
.L_x_49:
[----:B----4-:R-:W-:-:S07]  /*7040*/  MOV R0, UR5 ;  /* 0x0000000500007c02 */ /* 0x010fce0008000f00 */
.L_x_145:
[----:B-1----:R1:W2:Y:S02]  /*7050*/  SYNCS.PHASECHK.TRANS64.TRYWAIT P0, [R0+URZ], R3 ;  /* 0x00000003000075a7 */ /* 0x0022a400080011ff */
[----:B--2---:R-:W-:Y:S05]  /*7060*/  @!P0 NANOSLEEP.SYNCS 0x989680 ;  /* 0x009896800000895d */ /* 0x004fea0003900000 */
[----:B------:R-:W2:Y:S02]  /*7070*/  @!P0 SYNCS.PHASECHK.TRANS64 P0, [R0+URZ], R3 ;  /* 0x00000003000085a7 */ /* 0x000ea400080010ff */
[----:B--2---:R-:W-:Y:S05]  /*7080*/  @!P0 BRA `(.L_x_145) ;  /* 0xfffffffc00f08947 */ /* 0x004fea000383ffff */
[----:B------:R-:W-:Y:S05]  /*7090*/  BRA `(.L_x_146) ;  /* 0xffffffb800c47947 */ /* 0x000fea000383ffff */
.L_x_50:
[----:B----4-:R-:W-:-:S07]  /*70a0*/  MOV R0, UR5 ;  /* 0x0000000500007c02 */ /* 0x010fce0008000f00 */
.L_x_147:
[----:B-1----:R1:W2:Y:S02]  /*70b0*/  SYNCS.PHASECHK.TRANS64.TRYWAIT P0, [R0+URZ], R3 ;  /* 0x00000003000075a7 */ /* 0x0022a400080011ff */
[----:B--2---:R-:W-:Y:S05]  /*70c0*/  @!P0 NANOSLEEP.SYNCS 0x989680 ;  /* 0x009896800000895d */ /* 0x004fea0003900000 */
[----:B------:R-:W2:Y:S02]  /*70d0*/  @!P0 SYNCS.PHASECHK.TRANS64 P0, [R0+URZ], R3 ;  /* 0x00000003000085a7 */ /* 0x000ea400080010ff */
[----:B--2---:R-:W-:Y:S05]  /*70e0*/  @!P0 BRA `(.L_x_147) ;  /* 0xfffffffc00f08947 */ /* 0x004fea000383ffff */
[----:B------:R-:W-:Y:S05]  /*70f0*/  BRA `(.L_x_148) ;  /* 0xffffffb800d07947 */ /* 0x000fea000383ffff */
.L_x_51:
[----:B----4-:R-:W-:-:S07]  /*7100*/  MOV R0, UR5 ;  /* 0x0000000500007c02 */ /* 0x010fce0008000f00 */
.L_x_149:
[----:B-1----:R1:W2:Y:S02]  /*7110*/  SYNCS.PHASECHK.TRANS64.TRYWAIT P0, [R0+URZ], R3 ;  /* 0x00000003000075a7 */ /* 0x0022a400080011ff */
[----:B--2---:R-:W-:Y:S05]  /*7120*/  @!P0 NANOSLEEP.SYNCS 0x989680 ;  /* 0x009896800000895d */ /* 0x004fea0003900000 */
[----:B------:R-:W2:Y:S02]  /*7130*/  @!P0 SYNCS.PHASECHK.TRANS64 P0, [R0+URZ], R3 ;  /* 0x00000003000085a7 */ /* 0x000ea400080010ff */
[----:B--2---:R-:W-:Y:S05]  /*7140*/  @!P0 BRA `(.L_x_149) ;  /* 0xfffffffc00f08947 */ /* 0x004fea000383ffff */
[----:B------:R-:W-:Y:S05]  /*7150*/  BRA `(.L_x_150) ;  /* 0xffffffb800dc7947 */ /* 0x000fea000383ffff */
.L_x_52:
[----:B----4-:R-:W-:-:S07]  /*7160*/  MOV R0, UR5 ;  /* 0x0000000500007c02 */ /* 0x010fce0008000f00 */
.L_x_151:
[----:B-1----:R1:W2:Y:S02]  /*7170*/  SYNCS.PHASECHK.TRANS64.TRYWAIT P0, [R0+URZ], R3 ;  /* 0x00000003000075a7 */ /* 0x0022a400080011ff */
[----:B--2---:R-:W-:Y:S05]  /*7180*/  @!P0 NANOSLEEP.SYNCS 0x989680 ;  /* 0x009896800000895d */ /* 0x004fea0003900000 */
[----:B------:R-:W2:Y:S02]  /*7190*/  @!P0 SYNCS.PHASECHK.TRANS64 P0, [R0+URZ], R3 ;  /* 0x00000003000085a7 */ /* 0x000ea400080010ff */
[----:B--2---:R-:W-:Y:S05]  /*71a0*/  @!P0 BRA `(.L_x_151) ;  /* 0xfffffffc00f08947 */ /* 0x004fea000383ffff */
[----:B------:R-:W-:Y:S05]  /*71b0*/  BRA `(.L_x_152) ;  /* 0xffffffb800e87947 */ /* 0x000fea000383ffff */
.L_x_53:
[----:B----4-:R-:W-:-:S07]  /*71c0*/  MOV R0, UR5 ;  /* 0x0000000500007c02 */ /* 0x010fce0008000f00 */
.L_x_153:
[----:B-1----:R1:W2:Y:S02]  /*71d0*/  SYNCS.PHASECHK.TRANS64.TRYWAIT P0, [R0+URZ], R3 ;  /* 0x00000003000075a7 */ /* 0x0022a400080011ff */
[----:B--2---:R-:W-:Y:S05]  /*71e0*/  @!P0 NANOSLEEP.SYNCS 0x989680 ;  /* 0x009896800000895d */ /* 0x004fea0003900000 */
[----:B------:R-:W2:Y:S02]  /*71f0*/  @!P0 SYNCS.PHASECHK.TRANS64 P0, [R0+URZ], R3 ;  /* 0x00000003000085a7 */ /* 0x000ea400080010ff */
[----:B--2---:R-:W-:Y:S05]  /*7200*/  @!P0 BRA `(.L_x_153) ;  /* 0xfffffffc00f08947 */ /* 0x004fea000383ffff */
[----:B------:R-:W-:Y:S05]  /*7210*/  BRA `(.L_x_154) ;  /* 0xffffffb800f47947 */ /* 0x000fea000383ffff */
.L_x_56:
[----:B-1----:R1:W2:Y:S02]  /*7220*/  SYNCS.PHASECHK.TRANS64.TRYWAIT P0, [R0+URZ+0x1b0], R5 ;  /* 0x0001b005000075a7 */ /* 0x0022a400080011ff */
[----:B--2---:R-:W-:Y:S05]  /*7230*/  @!P0 NANOSLEEP.SYNCS 0x989680 ;  /* 0x009896800000895d */ /* 0x004fea0003900000 */
[----:B------:R-:W2:Y:S02]  /*7240*/  @!P0 SYNCS.PHASECHK.TRANS64 P0, [R0+URZ+0x1b0], R5 ;  /* 0x0001b005000085a7 */ /* 0x000ea400080010ff */
[----:B--2---:R-:W-:Y:S05]  /*7250*/  @!P0 BRA `(.L_x_56) ;  /* 0xfffffffc00f08947 */ /* 0x004fea000383ffff */
[----:B------:R-:W-:Y:S05]  /*7260*/  BRA `(.L_x_155) ;  /* 0xffffffbc00507947 */ /* 0x000fea000383ffff */
.L_x_57:
[----:B------:R-:W-:-:S07]  /*7270*/  MOV R0, UR5 ;  /* 0x0000000500007c02 */ /* 0x000fce0008000f00 */
.L_x_156:
[----:B-1----:R1:W2:Y:S02]  /*7280*/  SYNCS.PHASECHK.TRANS64.TRYWAIT P0, [R0+URZ+0x160], R5 ;  /* 0x00016005000075a7 */ /* 0x0022a400080011ff */
[----:B--2---:R-:W-:Y:S05]  /*7290*/  @!P0 NANOSLEEP.SYNCS 0x989680 ;  /* 0x009896800000895d */ /* 0x004fea0003900000 */
[----:B------:R-:W2:Y:S02]  /*72a0*/  @!P0 SYNCS.PHASECHK.TRANS64 P0, [R0+URZ+0x160], R5 ;  /* 0x00016005000085a7 */ /* 0x000ea400080010ff */
[----:B--2---:R-:W-:Y:S05]  /*72b0*/  @!P0 BRA `(.L_x_156) ;  /* 0xfffffffc00f08947 */ /* 0x004fea000383ffff */
[----:B------:R-:W-:Y:S05]  /*72c0*/  BRA `(.L_x_157) ;  /* 0xffffffbc00607947 */ /* 0x000fea000383ffff */
.L_x_58:
[----:B-1----:R1:W2:Y:S02]  /*72d0*/  SYNCS.PHASECHK.TRANS64.TRYWAIT P1, [R0+URZ+0x150], R5 ;  /* 0x00015005000075a7 */ /* 0x0022a400080211ff */
[----:B--2---:R-:W-:Y:S05]  /*72e0*/  @!P1 NANOSLEEP.SYNCS 0x989680 ;  /* 0x009896800000995d */ /* 0x004fea0003900000 */
[----:B------:R-:W2:Y:S02]  /*72f0*/  @!P1 SYNCS.PHASECHK.TRANS64 P1, [R0+URZ+0x150], R5 ;  /* 0x00015005000095a7 */ /* 0x000ea400080210ff */
[----:B--2---:R-:W-:Y:S05]  /*7300*/  @!P1 BRA `(.L_x_58) ;  /* 0xfffffffc00f09947 */ /* 0x004fea000383ffff */
[----:B------:R-:W-:Y:S05]  /*7310*/  BRA `(.L_x_158) ;  /* 0xffffffbc00907947 */ /* 0x000fea000383ffff */
.L_x_61:
[----:B------:R-:W-:-:S07]  /*7320*/  MOV R0, UR5 ;  /* 0x0000000500007c02 */ /* 0x000fce0008000f00 */
.L_x_159:
[----:B-1----:R1:W2:Y:S02]  /*7330*/  SYNCS.PHASECHK.TRANS64.TRYWAIT P0, [R0+URZ+0x160], R3 ;  /* 0x00016003000075a7 */ /* 0x0022a400080011ff */
[----:B--2---:R-:W-:Y:S05]  /*7340*/  @!P0 NANOSLEEP.SYNCS 0x989680 ;  /* 0x009896800000895d */ /* 0x004fea0003900000 */
[----:B------:R-:W2:Y:S02]  /*7350*/  @!P0 SYNCS.PHASECHK.TRANS64 P0, [R0+URZ+0x160], R3 ;  /* 0x00016003000085a7 */ /* 0x000ea400080010ff */
[----:B--2---:R-:W-:Y:S05]  /*7360*/  @!P0 BRA `(.L_x_159) ;  /* 0xfffffffc00f08947 */ /* 0x004fea000383ffff */
[----:B------:R-:W-:Y:S05]  /*7370*/  BRA `(.L_x_60) ;  /* 0xffffffbc00e47947 */ /* 0x000fea000383ffff */
.L_x_68:
[----:B-1----:R1:W2:Y:S02]  /*7380*/  SYNCS.PHASECHK.TRANS64.TRYWAIT P1, [R0+URZ+0x150], R5 ;  /* 0x00015005000075a7 */ /* 0x0022a400080211ff */
[----:B--2---:R-:W-:Y:S05]  /*7390*/  @!P1 NANOSLEEP.SYNCS 0x989680 ;  /* 0x009896800000995d */ /* 0x004fea0003900000 */
[----:B------:R-:W2:Y:S02]  /*73a0*/  @!P1 SYNCS.PHASECHK.TRANS64 P1, [R0+URZ+0x150], R5 ;  /* 0x00015005000095a7 */ /* 0x000ea400080210ff */
[----:B--2---:R-:W-:Y:S05]  /*73b0*/  @!P1 BRA `(.L_x_68) ;  /* 0xfffffffc00f09947 */ /* 0x004fea000383ffff */
[----:B------:R-:W-:Y:S05]  /*73c0*/  BRA `(.L_x_160) ;  /* 0xffffffc400547947 */ /* 0x000fea000383ffff */
.L_x_69:
[----:B------:R-:W-:-:S07]  /*73d0*/  MOV R3, UR7 ;  /* 0x0000000700037c02 */ /* 0x000fce0008000f00 */
.L_x_161:
[----:B-1----:R1:W2:Y:S02]  /*73e0*/  SYNCS.PHASECHK.TRANS64.TRYWAIT P0, [R3+URZ+0x190], R0 ;  /* 0x00019000030075a7 */ /* 0x0022a400080011ff */
[----:B--2---:R-:W-:Y:S05]  /*73f0*/  @!P0 NANOSLEEP.SYNCS 0x989680 ;  /* 0x009896800000895d */ /* 0x004fea0003900000 */
[----:B------:R-:W2:Y:S02]  /*7400*/  @!P0 SYNCS.PHASECHK.TRANS64 P0, [R3+URZ+0x190], R0 ;  /* 0x00019000030085a7 */ /* 0x000ea400080010ff */
[----:B--2---:R-:W-:Y:S05]  /*7410*/  @!P0 BRA `(.L_x_161) ;  /* 0xfffffffc00f08947 */ /* 0x004fea000383ffff */
[----:B------:R-:W-:Y:S05]  /*7420*/  BRA `(.L_x_162) ;  /* 0xffffffc400a47947 */ /* 0x000fea000383ffff */
.L_x_72:
[----:B------:R-:W-:Y:S07]  /*7430*/  MOV R0, UR6 ;  /* 0x0000000600007c02 */ /* 0x000fee0008000f00 */
.L_x_163:
[----:B-1----:R1:W2:Y:S02]  /*7440*/  SYNCS.PHASECHK.TRANS64.TRYWAIT P0, [R0+URZ], R3 ;  /* 0x00000003000075a7 */ /* 0x0022a400080011ff */
[----:B--2---:R-:W-:Y:S05]  /*7450*/  @!P0 NANOSLEEP.SYNCS 0x989680 ;  /* 0x009896800000895d */ /* 0x004fea0003900000 */
[----:B------:R-:W2:Y:S02]  /*7460*/  @!P0 SYNCS.PHASECHK.TRANS64 P0, [R0+URZ], R3 ;  /* 0x00000003000085a7 */ /* 0x000ea400080010ff */
[----:B--2---:R-:W-:Y:S05]  /*7470*/  @!P0 BRA `(.L_x_163) ;  /* 0xfffffffc00f08947 */ /* 0x004fea000383ffff */
[----:B------:R-:W-:Y:S05]  /*7480*/  BRA `(.L_x_71) ;  /* 0xffffffc400c07947 */ /* 0x000fea000383ffff */
.L_x_75:
[----:B------:R-:W-:-:S07]  /*7490*/  MOV R0, UR6 ;  /* 0x0000000600007c02 */ /* 0x000fce0008000f00 */
.L_x_164:
[----:B--2---:R2:W4:Y:S02]  /*74a0*/  SYNCS.PHASECHK.TRANS64.TRYWAIT P0, [R0+URZ], R3 ;  /* 0x00000003000075a7 */ /* 0x00452400080011ff */
[----:B----4-:R-:W-:Y:S05]  /*74b0*/  @!P0 NANOSLEEP.SYNCS 0x989680 ;  /* 0x009896800000895d */ /* 0x010fea0003900000 */
[----:B------:R-:W4:Y:S02]  /*74c0*/  @!P0 SYNCS.PHASECHK.TRANS64 P0, [R0+URZ], R3 ;  /* 0x00000003000085a7 */ /* 0x000f2400080010ff */
[----:B----4-:R-:W-:Y:S05]  /*74d0*/  @!P0 BRA `(.L_x_164) ;  /* 0xfffffffc00f08947 */ /* 0x010fea000383ffff */
[----:B------:R-:W-:Y:S05]  /*74e0*/  BRA `(.L_x_165) ;  /* 0xffffffc8009c7947 */ /* 0x000fea000383ffff */
.L_x_76:
[----:B------:R-:W-:-:S07]  /*74f0*/  MOV R0, UR6 ;  /* 0x0000000600007c02 */ /* 0x000fce0008000f00 */
.L_x_166:
[----:B-1----:R1:W2:Y:S02]  /*7500*/  SYNCS.PHASECHK.TRANS64.TRYWAIT P0, [R0+URZ], R3 ;  /* 0x00000003000075a7 */ /* 0x0022a400080011ff */
[----:B--2---:R-:W-:Y:S05]  /*7510*/  @!P0 NANOSLEEP.SYNCS 0x989680 ;  /* 0x009896800000895d */ /* 0x004fea0003900000 */
[----:B------:R-:W2:Y:S02]  /*7520*/  @!P0 SYNCS.PHASECHK.TRANS64 P0, [R0+URZ], R3 ;  /* 0x00000003000085a7 */ /* 0x000ea400080010ff */
[----:B--2---:R-:W-:Y:S05]  /*7530*/  @!P0 BRA `(.L_x_166) ;  /* 0xfffffffc00f08947 */ /* 0x004fea000383ffff */
[----:B------:R-:W-:Y:S05]  /*7540*/  BRA `(.L_x_167) ;  /* 0xffffffc800a87947 */ /* 0x000fea000383ffff */
.L_x_77:
[----:B------:R-:W-:-:S07]  /*7550*/  MOV R0, UR6 ;  /* 0x0000000600007c02 */ /* 0x000fce0008000f00 */
.L_x_168:
[----:B-1----:R1:W2:Y:S02]  /*7560*/  SYNCS.PHASECHK.TRANS64.TRYWAIT P0, [R0+URZ], R3 ;  /* 0x00000003000075a7 */ /* 0x0022a400080011ff */
[----:B--2---:R-:W-:Y:S05]  /*7570*/  @!P0 NANOSLEEP.SYNCS 0x989680 ;  /* 0x009896800000895d */ /* 0x004fea0003900000 */
[----:B------:R-:W2:Y:S02]  /*7580*/  @!P0 SYNCS.PHASECHK.TRANS64 P0, [R0+URZ], R3 ;  /* 0x00000003000085a7 */ /* 0x000ea400080010ff */
[----:B--2---:R-:W-:Y:S05]  /*7590*/  @!P0 BRA `(.L_x_168) ;  /* 0xfffffffc00f08947 */ /* 0x004fea000383ffff */
[----:B------:R-:W-:Y:S05]  /*75a0*/  BRA `(.L_x_169) ;  /* 0xffffffc800b47947 */ /* 0x000fea000383ffff */
.L_x_78:
[----:B------:R-:W-:-:S07]  /*75b0*/  MOV R0, UR7 ;  /* 0x0000000700007c02 */ /* 0x000fce0008000f00 */
.L_x_170:
[----:B-1----:R1:W2:Y:S02]  /*75c0*/  SYNCS.PHASECHK.TRANS64.TRYWAIT P0, [R0+URZ], R3 ;  /* 0x00000003000075a7 */ /* 0x0022a400080011ff */
[----:B--2---:R-:W-:Y:S05]  /*75d0*/  @!P0 NANOSLEEP.SYNCS 0x989680 ;  /* 0x009896800000895d */ /* 0x004fea0003900000 */
[----:B------:R-:W2:Y:S02]  /*75e0*/  @!P0 SYNCS.PHASECHK.TRANS64 P0, [R0+URZ], R3 ;  /* 0x00000003000085a7 */ /* 0x000ea400080010ff */
[----:B--2---:R-:W-:Y:S05]  /*75f0*/  @!P0 BRA `(.L_x_170) ;  /* 0xfffffffc00f08947 */ /* 0x004fea000383ffff */
[----:B------:R-:W-:Y:S05]  /*7600*/  BRA `(.L_x_171) ;  /* 0xffffffc800c07947 */ /* 0x000fea000383ffff */
.L_x_83:
[----:B--2---:R2:W3:Y:S02]  /*7610*/  SYNCS.PHASECHK.TRANS64.TRYWAIT P0, [R0+URZ+0x150], R3 ;  /* 0x00015003000075a7 */ /* 0x0044e400080011ff */
[----:B---3--:R-:W-:Y:S05]  /*7620*/  @!P0 NANOSLEEP.SYNCS 0x989680 ;  /* 0x009896800000895d */ /* 0x008fea0003900000 */
[----:B------:R-:W3:Y:S02]  /*7630*/  @!P0 SYNCS.PHASECHK.TRANS64 P0, [R0+URZ+0x150], R3 ;  /* 0x00015003000085a7 */ /* 0x000ee400080010ff */
[----:B---3--:R-:W-:Y:S05]  /*7640*/  @!P0 BRA `(.L_x_83) ;  /* 0xfffffffc00f08947 */ /* 0x008fea000383ffff */
[----:B------:R-:W-:Y:S05]  /*7650*/  BRA `(.L_x_172) ;  /* 0xffffffcc00b87947 */ /* 0x000fea000383ffff */
.L_x_86:
[----:B------:R-:W-:Y:S07]  /*7660*/  MOV R0, UR7 ;  /* 0x0000000700007c02 */ /* 0x000fee0008000f00 */
.L_x_173:
[----:B--2---:R2:W3:Y:S02]  /*7670*/  SYNCS.PHASECHK.TRANS64.TRYWAIT P0, [R0+URZ+0x148], R3 ;  /* 0x00014803000075a7 */ /* 0x0044e400080011ff */
[----:B---3--:R-:W-:Y:S05]  /*7680*/  @!P0 NANOSLEEP.SYNCS 0x989680 ;  /* 0x009896800000895d */ /* 0x008fea0003900000 */
[----:B------:R-:W3:Y:S02]  /*7690*/  @!P0 SYNCS.PHASECHK.TRANS64 P0, [R0+URZ+0x148], R3 ;  /* 0x00014803000085a7 */ /* 0x000ee400080010ff */
[----:B---3--:R-:W-:Y:S05]  /*76a0*/  @!P0 BRA `(.L_x_173) ;  /* 0xfffffffc00f08947 */ /* 0x008fea000383ffff */
[----:B------:R-:W-:Y:S05]  /*76b0*/  BRA `(.L_x_85) ;  /* 0xffffffd000a07947 */ /* 0x000fea000383ffff */
.L_x_89:
[----:B------:R-:W-:Y:S07]  /*76c0*/  MOV R3, UR13 ;  /* 0x0000000d00037c02 */ /* 0x000fee0008000f00 */
.L_x_174:
[----:B-1----:R1:W2:Y:S02]  /*76d0*/  SYNCS.PHASECHK.TRANS64.TRYWAIT P2, [R3+URZ+0x130], R12 ;  /* 0x0001300c030075a7 */ /* 0x0022a400080411ff */
[----:B--2---:R-:W-:Y:S05]  /*76e0*/  @!P2 NANOSLEEP.SYNCS 0x989680 ;  /* 0x009896800000a95d */ /* 0x004fea0003900000 */
[----:B------:R-:W2:Y:S02]  /*76f0*/  @!P2 SYNCS.PHASECHK.TRANS64 P2, [R3+URZ+0x130], R12 ;  /* 0x0001300c0300a5a7 */ /* 0x000ea400080410ff */
[----:B--2---:R-:W-:Y:S05]  /*7700*/  @!P2 BRA `(.L_x_174) ;  /* 0xfffffffc00f0a947 */ /* 0x004fea000383ffff */
[----:B------:R-:W-:Y:S05]  /*7710*/  BRA `(.L_x_175) ;  /* 0xffffffd4003c7947 */ /* 0x000fea000383ffff */
.L_x_91:
[----:B------:R-:W-:-:S07]  /*7720*/  MOV R0, UR4 ;  /* 0x0000000400007c02 */ /* 0x000fce0008000f00 */
.L_x_176:
[----:B-1----:R1:W3:Y:S02]  /*7730*/  SYNCS.PHASECHK.TRANS64.TRYWAIT P0, [R0+URZ], R3 ;  /* 0x00000003000075a7 */ /* 0x0022e400080011ff */
[----:B---3--:R-:W-:Y:S05]  /*7740*/  @!P0 NANOSLEEP.SYNCS 0x989680 ;  /* 0x009896800000895d */ /* 0x008fea0003900000 */
[----:B------:R-:W3:Y:S02]  /*7750*/  @!P0 SYNCS.PHASECHK.TRANS64 P0, [R0+URZ], R3 ;  /* 0x00000003000085a7 */ /* 0x000ee400080010ff */
[----:B---3--:R-:W-:Y:S05]  /*7760*/  @!P0 BRA `(.L_x_176) ;  /* 0xfffffffc00f08947 */ /* 0x008fea000383ffff */
[----:B------:R-:W-:Y:S05]  /*7770*/  BRA `(.L_x_177) ;  /* 0xffffffd400d87947 */ /* 0x000fea000383ffff */
.L_x_93:
[----:B--2---:R2:W4:Y:S02]  /*7780*/  SYNCS.PHASECHK.TRANS64.TRYWAIT P0, [R0+URZ+0x150], R3 ;  /* 0x00015003000075a7 */ /* 0x00452400080011ff */
[----:B----4-:R-:W-:Y:S05]  /*7790*/  @!P0 NANOSLEEP.SYNCS 0x989680 ;  /* 0x009896800000895d */ /* 0x010fea0003900000 */
[----:B------:R-:W4:Y:S02]  /*77a0*/  @!P0 SYNCS.PHASECHK.TRANS64 P0, [R0+URZ+0x150], R3 ;  /* 0x00015003000085a7 */ /* 0x000f2400080010ff */
[----:B----4-:R-:W-:Y:S05]  /*77b0*/  @!P0 BRA `(.L_x_93) ;  /* 0xfffffffc00f08947 */ /* 0x010fea000383ffff */
[----:B------:R-:W-:Y:S05]  /*77c0*/  BRA `(.L_x_178) ;  /* 0xffffffd800c87947 */ /* 0x000fea000383ffff */
.L_x_103:
[----:B-1----:R1:W2:Y:S02]  /*77d0*/  SYNCS.PHASECHK.TRANS64.TRYWAIT P1, [R0+URZ+0x120], R5 ;  /* 0x00012005000075a7 */ /* 0x0022a400080211ff */
[----:B--2---:R-:W-:Y:S05]  /*77e0*/  @!P1 NANOSLEEP.SYNCS 0x989680 ;  /* 0x009896800000995d */ /* 0x004fea0003900000 */
[----:B------:R-:W2:Y:S02]  /*77f0*/  @!P1 SYNCS.PHASECHK.TRANS64 P1, [R0+URZ+0x120], R5 ;  /* 0x00012005000095a7 */ /* 0x000ea400080210ff */
[----:B--2---:R-:W-:Y:S05]  /*7800*/  @!P1 BRA `(.L_x_103) ;  /* 0xfffffffc00f09947 */ /* 0x004fea000383ffff */
[----:B------:R-:W-:Y:S05]  /*7810*/  BRA `(.L_x_102) ;  /* 0xffffffe400a87947 */ /* 0x000fea000383ffff */
.L_x_105:
[----:B-1----:R1:W4:Y:S02]  /*7820*/  SYNCS.PHASECHK.TRANS64.TRYWAIT P1, [R64+URZ+0x170], R7 ;  /* 0x00017007400075a7 */ /* 0x00232400080211ff */
[----:B----4-:R-:W-:Y:S05]  /*7830*/  @!P1 NANOSLEEP.SYNCS 0x989680 ;  /* 0x009896800000995d */ /* 0x010fea0003900000 */
[----:B------:R-:W4:Y:S02]  /*7840*/  @!P1 SYNCS.PHASECHK.TRANS64 P1, [R64+URZ+0x170], R7 ;  /* 0x00017007400095a7 */ /* 0x000f2400080210ff */
[----:B----4-:R-:W-:Y:S05]  /*7850*/  @!P1 BRA `(.L_x_105) ;  /* 0xfffffffc00f09947 */ /* 0x010fea000383ffff */
[----:B------:R-:W-:Y:S05]  /*7860*/  BRA `(.L_x_104) ;  /* 0xffffffe400dc7947 */ /* 0x000fea000383ffff */
        .weak           $__internal_0_$__cuda_sm10x_tcgen05_guardrail_trap_col_being_dealloced_not_returned_by_alloc
        .type           $__internal_0_$__cuda_sm10x_tcgen05_guardrail_trap_col_being_dealloced_not_returned_by_alloc,@function
        .size           $__internal_0_$__cuda_sm10x_tcgen05_guardrail_trap_col_being_dealloced_not_returned_by_alloc,($__internal_1_$__cuda_sm10x_tcgen05_guardrail_trap_phase_invalid_during_alloc - $__internal_0_$__cuda_sm10x_tcgen05_guardrail_trap_col_being_dealloced_not_returned_by_alloc)
$__internal_0_$__cuda_sm10x_tcgen05_guardrail_trap_col_being_dealloced_not_returned_by_alloc:
[----:B------:R-:W-:Y:S05]  /*7870*/  BPT.TRAP 0x1 ;  /* 0x000000040000795c */ /* 0x000fea0000300000 */
[----:B------:R-:W-:-:S04]  /*7880*/  HFMA2 R3, -RZ, RZ, 0, 0 ;  /* 0x00000000ff037431 */ /* 0x000fc800000001ff */
[----:B------:R-:W-:Y:S05]  /*7890*/  RET.REL.NODEC R2 `(_ZN7cutlass13device_kernelINS_4gemm6kernel13GemmUniversalIN4cute5tupleIJiiiiEEENS1_10collective13CollectiveMmaINS1_35MainloopSm100TmaUmmaWarpSpecializedILi18ELi2ELi4ENS5_IJNS4_1CILi1EEESB_SB_EEEEENS5_IJNSA_ILi64EEENSA_ILi32EEESE_EEENS_10bfloat16_tENS5_IJlSB_lEEESH_SI_NS4_8TiledMMAINS4_8MMA_AtomIJNS4_20SM100_MMA_F16BF16_SSISH_SH_fLi64ELi32ELNS4_4UMMA5MajorE0ELSN_0ELNSM_7ScaleInE0ELSO_0EEEEEENS4_6LayoutISC_NS5_IJNSA_ILi0EEESS_SS_EEEEENS5_IJNS4_10UnderscoreESV_SV_EEEEENS4_13SM90_TMA_LOADENS4_14ComposedLayoutINS4_7SwizzleILi3ELi4ELi3EEENS4_18smem_ptr_flag_bitsILi16EEENSR_INS5_IJNSA_ILi8EEESE_EEENS5_IJSE_SB_EEEEEEEvNS4_8identityESY_S18_vS19_EENS_8epilogue10collective18CollectiveEpilogueINS1B_23Sm100TmaWarpSpecializedILi2ELi1ELi16ELb1ELb0EEEJSG_NS5_IJNSR_ISE_SB_EENSR_ISF_SB_EEEEESH_SI_SH_SI_NS1B_6fusion15FusionCallbacksIS1F_NS1J_17LinearCombinationISH_fSH_fLNS_15FloatRoundStyleE2EEESG_S1I_JEEENS4_5SM1004TMEM4LOAD26SM100_TMEM_LOAD_16dp256b4xESY_NSZ_INS10_ILi2ELi4ELi3EEES13_NSR_INS5_IJS14_SF_EEENS5_IJSF_SB_EEEEEEENS4_17SM75_U32x4_LDSM_NENS4_14SM90_TMA_STOREES1X_NS4_17SM90_U32x4_STSM_NENS4_39AutoVectorizingCopyWithAssumedAlignmentILi128EEEEEEvvEEEEvNT_6ParamsE) ;  /* 0xffffff8402d87950 */ /* 0x000fea0003c3ffff */
        .weak           $__internal_1_$__cuda_sm10x_tcgen05_guardrail_trap_phase_invalid_during_alloc
        .type           $__internal_1_$__cuda_sm10x_tcgen05_guardrail_trap_phase_invalid_during_alloc,@function
        .size           $__internal_1_$__cuda_sm10x_tcgen05_guardrail_trap_phase_invalid_during_alloc,($__internal_2_$__cuda_sm10x_tcgen05_guardrail_trap_unallocated_columns_being_dealloced - $__internal_1_$__cuda_sm10x_tcgen05_guardrail_trap_phase_invalid_during_alloc)
$__internal_1_$__cuda_sm10x_tcgen05_guardrail_trap_phase_invalid_during_alloc:
[----:B------:R-:W-:Y:S05]  /*78a0*/  BPT.TRAP 0x1 ;  /* 0x000000040000795c */ /* 0x000fea0000300000 */
[----:B------:R-:W-:-:S04]  /*78b0*/  MOV R3, 0x0 ;  /* 0x0000000000037802 */ /* 0x000fc80000000f00 */
[----:B------:R-:W-:Y:S05]  /*78c0*/  RET.REL.NODEC R2 `(_ZN7cutlass13device_kernelINS_4gemm6kernel13GemmUniversalIN4cute5tupleIJiiiiEEENS1_10collective13CollectiveMmaINS1_35MainloopSm100TmaUmmaWarpSpecializedILi18ELi2ELi4ENS5_IJNS4_1CILi1EEESB_SB_EEEEENS5_IJNSA_ILi64EEENSA_ILi32EEESE_EEENS_10bfloat16_tENS5_IJlSB_lEEESH_SI_NS4_8TiledMMAINS4_8MMA_AtomIJNS4_20SM100_MMA_F16BF16_SSISH_SH_fLi64ELi32ELNS4_4UMMA5MajorE0ELSN_0ELNSM_7ScaleInE0ELSO_0EEEEEENS4_6LayoutISC_NS5_IJNSA_ILi0EEESS_SS_EEEEENS5_IJNS4_10UnderscoreESV_SV_EEEEENS4_13SM90_TMA_LOADENS4_14ComposedLayoutINS4_7SwizzleILi3ELi4ELi3EEENS4_18smem_ptr_flag_bitsILi16EEENSR_INS5_IJNSA_ILi8EEESE_EEENS5_IJSE_SB_EEEEEEEvNS4_8identityESY_S18_vS19_EENS_8epilogue10collective18CollectiveEpilogueINS1B_23Sm100TmaWarpSpecializedILi2ELi1ELi16ELb1ELb0EEEJSG_NS5_IJNSR_ISE_SB_EENSR_ISF_SB_EEEEESH_SI_SH_SI_NS1B_6fusion15FusionCallbacksIS1F_NS1J_17LinearCombinationISH_fSH_fLNS_15FloatRoundStyleE2EEESG_S1I_JEEENS4_5SM1004TMEM4LOAD26SM100_TMEM_LOAD_16dp256b4xESY_NSZ_INS10_ILi2ELi4ELi3EEES13_NSR_INS5_IJS14_SF_EEENS5_IJSF_SB_EEEEEEENS4_17SM75_U32x4_LDSM_NENS4_14SM90_TMA_STOREES1X_NS4_17SM90_U32x4_STSM_NENS4_39AutoVectorizingCopyWithAssumedAlignmentILi128EEEEEEvvEEEEvNT_6ParamsE) ;  /* 0xffffff8402cc7950 */ /* 0x000fea0003c3ffff */
        .weak           $__internal_2_$__cuda_sm10x_tcgen05_guardrail_trap_unallocated_columns_being_dealloced
        .type           $__internal_2_$__cuda_sm10x_tcgen05_guardrail_trap_unallocated_columns_being_dealloced,@function
        .size           $__internal_2_$__cuda_sm10x_tcgen05_guardrail_trap_unallocated_columns_being_dealloced,(.L_x_180 - $__internal_2_$__cuda_sm10x_tcgen05_guardrail_trap_unallocated_columns_being_dealloced)
$__internal_2_$__cuda_sm10x_tcgen05_guardrail_trap_unallocated_columns_being_dealloced:
[----:B------:R-:W-:Y:S05]  /*78d0*/  BPT.TRAP 0x1 ;  /* 0x000000040000795c */ /* 0x000fea0000300000 */
[----:B------:R-:W-:-:S04]  /*78e0*/  HFMA2 R3, -RZ, RZ, 0, 0 ;  /* 0x00000000ff037431 */ /* 0x000fc800000001ff */
[----:B------:R-:W-:Y:S05]  /*78f0*/  RET.REL.NODEC R2 `(_ZN7cutlass13device_kernelINS_4gemm6kernel13GemmUniversalIN4cute5tupleIJiiiiEEENS1_10collective13CollectiveMmaINS1_35MainloopSm100TmaUmmaWarpSpecializedILi18ELi2ELi4ENS5_IJNS4_1CILi1EEESB_SB_EEEEENS5_IJNSA_ILi64EEENSA_ILi32EEESE_EEENS_10bfloat16_tENS5_IJlSB_lEEESH_SI_NS4_8TiledMMAINS4_8MMA_AtomIJNS4_20SM100_MMA_F16BF16_SSISH_SH_fLi64ELi32ELNS4_4UMMA5MajorE0ELSN_0ELNSM_7ScaleInE0ELSO_0EEEEEENS4_6LayoutISC_NS5_IJNSA_ILi0EEESS_SS_EEEEENS5_IJNS4_10UnderscoreESV_SV_EEEEENS4_13SM90_TMA_LOADENS4_14ComposedLayoutINS4_7SwizzleILi3ELi4ELi3EEENS4_18smem_ptr_flag_bitsILi16EEENSR_INS5_IJNSA_ILi8EEESE_EEENS5_IJSE_SB_EEEEEEEvNS4_8identityESY_S18_vS19_EENS_8epilogue10collective18CollectiveEpilogueINS1B_23Sm100TmaWarpSpecializedILi2ELi1ELi16ELb1ELb0EEEJSG_NS5_IJNSR_ISE_SB_EENSR_ISF_SB_EEEEESH_SI_SH_SI_NS1B_6fusion15FusionCallbacksIS1F_NS1J_17LinearCombinationISH_fSH_fLNS_15FloatRoundStyleE2EEESG_S1I_JEEENS4_5SM1004TMEM4LOAD26SM100_TMEM_LOAD_16dp256b4xESY_NSZ_INS10_ILi2ELi4ELi3EEES13_NSR_INS5_IJS14_SF_EEENS5_IJSF_SB_EEEEEEENS4_17SM75_U32x4_LDSM_NENS4_14SM90_TMA_STOREES1X_NS4_17SM90_U32x4_STSM_NENS4_39AutoVectorizingCopyWithAssumedAlignmentILi128EEEEEEvvEEEEvNT_6ParamsE) ;  /* 0xffffff8402c07950 */ /* 0x000fea0003c3ffff */
.L_x_179:
[----:B------:R-:W-:-:S00]  /*7900*/  BRA `(.L_x_179) ;  /* 0xfffffffc00fc7947 */ /* 0x000fc0000383ffff */
[----:B------:R-:W-:-:S00]  /*7910*/  NOP ;  /* 0x0000000000007918 */ /* 0x000fc00000000000 */
        /* <DEDUP_REMOVED lines=14> */
.L_x_180:


//--------------------- .nv.global.init           --------------------------
	.section	.nv.global.init,"aw",@progbits
.nv.global.init:
	.type		$str$27,@object
	.size		$str$27,($str$28 - $str$27)
$str$27:
        /*0000*/ 	.byte	0x28, 0x61, 0x64, 0x64, 0x72, 0x65, 0x73, 0x73, 0x20, 0x26, 0x20, 0x6d, 0x61, 0x73, 0x6b, 0x29
        /*0010*/ 	.byte	0x20, 0x3d, 0x3d, 0x20, 0x30, 0x00
	.type		$str$28,@object
	.size		$str$28,($str$26 - $str$28)
$str$28:
        /*0016*/ 	.byte	0x2f, 0x74, 0x6d, 0x70, 0x2f, 0x63, 0x75, 0x74, 0x6c, 0x61, 0x73, 0x73, 0x5f, 0x73, 0x77, 0x65
        /*0026*/ 	.byte	0x65, 0x70, 0x5f, 0x73, 0x72, 0x63, 0x2f, 0x69, 0x6e, 0x63, 0x6c, 0x75, 0x64, 0x65, 0x2f, 0x63
        /*0036*/ 	.byte	0x75, 0x74, 0x65, 0x2f, 0x70, 0x6f, 0x69, 0x6e, 0x74, 0x65, 0x72, 0x5f, 0x66, 0x6c, 0x61, 0x67
        /*0046*/ 	.byte	0x67, 0x65, 0x64, 0x2e, 0x68, 0x70, 0x70, 0x00
	.type		$str$26,@object
	.size		$str$26,($str$25 - $str$26)
$str$26:
        /*004e*/ 	.byte	0x2f, 0x74, 0x6d, 0x70, 0x2f, 0x63, 0x75, 0x74, 0x6c, 0x61, 0x73, 0x73, 0x5f, 0x73, 0x77, 0x65
        /*005e*/ 	.byte	0x65, 0x70, 0x5f, 0x73, 0x72, 0x63, 0x2f, 0x69, 0x6e, 0x63, 0x6c, 0x75, 0x64, 0x65, 0x2f, 0x63
        /*006e*/ 	.byte	0x75, 0x74, 0x65, 0x2f, 0x61, 0x74, 0x6f, 0x6d, 0x2f, 0x63, 0x6f, 0x70, 0x79, 0x5f, 0x74, 0x72
        /*007e*/ 	.byte	0x61, 0x69, 0x74, 0x73, 0x5f, 0x73, 0x6d, 0x31, 0x30, 0x30, 0x2e, 0x68, 0x70, 0x70, 0x00
	.type		$str$25,@object
	.size		$str$25,(__unnamed_1 - $str$25)
$str$25:
        /*008d*/ 	.byte	0x28, 0x28, 0x75, 0x69, 0x6e, 0x74, 0x33, 0x32, 0x5f, 0x74, 0x28, 0x74, 0x68, 0x72, 0x65, 0x61
        /*009d*/ 	.byte	0x64, 0x49, 0x64, 0x78, 0x2e, 0x78, 0x29, 0x20, 0x2f, 0x20, 0x33, 0x32, 0x29, 0x20, 0x25, 0x20
        /*00ad*/ 	.byte	0x34, 0x29, 0x20, 0x3d, 0x3d, 0x20, 0x28, 0x28, 0x28, 0x74, 0x6d, 0x65, 0x6d, 0x5f, 0x61, 0x64
        /*00bd*/ 	.byte	0x64, 0x72, 0x20, 0x3e, 0x3e, 0x20, 0x31, 0x36, 0x29, 0x20, 0x2f, 0x20, 0x33, 0x32, 0x29, 0x20
        /*00cd*/ 	.byte	0x25, 0x20, 0x34, 0x29, 0x00
	.type		__unnamed_1,@object
	.size		__unnamed_1,(__unnamed_2 - __unnamed_1)
__unnamed_1:
        /*00d2*/ 	.byte	0x61, 0x75, 0x74, 0x6f, 0x20, 0x63, 0x75, 0x74, 0x65, 0x3a, 0x3a, 0x61, 0x73, 0x5f, 0x70, 0x6f
        /* <DEDUP_REMOVED lines=24> */
        /*0262*/ 	.byte	0x30, 0x34, 0x38, 0x3e, 0x3e, 0x3e, 0x3e, 0x5d, 0x00
	.type		__unnamed_2,@object
	.size		__unnamed_2,(.L_2 - __unnamed_2)
__unnamed_2:
        /* <DEDUP_REMOVED lines=45> */
        /*053b*/ 	.byte	0x3e, 0x3e, 0x3e, 0x5d, 0x00
.L_2:


//--------------------- .nv.shared._ZN7cutlass13device_kernelINS_4gemm6kernel13GemmUniversalIN4cute5tupleIJiiiiEEENS1_10collective13CollectiveMmaINS1_35MainloopSm100TmaUmmaWarpSpecializedILi18ELi2ELi4ENS5_IJNS4_1CILi1EEESB_SB_EEEEENS5_IJNSA_ILi64EEENSA_ILi32EEESE_EEENS_10bfloat16_tENS5_IJlSB_lEEESH_SI_NS4_8TiledMMAINS4_8MMA_AtomIJNS4_20SM100_MMA_F16BF16_SSISH_SH_fLi64ELi32ELNS4_4UMMA5MajorE0ELSN_0ELNSM_7ScaleInE0ELSO_0EEEEEENS4_6LayoutISC_NS5_IJNSA_ILi0EEESS_SS_EEEEENS5_IJNS4_10UnderscoreESV_SV_EEEEENS4_13SM90_TMA_LOADENS4_14ComposedLayoutINS4_7SwizzleILi3ELi4ELi3EEENS4_18smem_ptr_flag_bitsILi16EEENSR_INS5_IJNSA_ILi8EEESE_EEENS5_IJSE_SB_EEEEEEEvNS4_8identityESY_S18_vS19_EENS_8epilogue10collective18CollectiveEpilogueINS1B_23Sm100TmaWarpSpecializedILi2ELi1ELi16ELb1ELb0EEEJSG_NS5_IJNSR_ISE_SB_EENSR_ISF_SB_EEEEESH_SI_SH_SI_NS1B_6fusion15FusionCallbacksIS1F_NS1J_17LinearCombinationISH_fSH_fLNS_15FloatRoundStyleE2EEESG_S1I_JEEENS4_5SM1004TMEM4LOAD26SM100_TMEM_LOAD_16dp256b4xESY_NSZ_INS10_ILi2ELi4ELi3EEES13_NSR_INS5_IJS14_SF_EEENS5_IJSF_SB_EEEEEEENS4_17SM75_U32x4_LDSM_NENS4_14SM90_TMA_STOREES1X_NS4_17SM90_U32x4_STSM_NENS4_39AutoVectorizingCopyWithAssumedAlignmentILi128EEEEEEvvEEEEvNT_6ParamsE --------------------------
	.section	.nv.shared._ZN7cutlass13device_kernelINS_4gemm6kernel13GemmUniversalIN4cute5tupleIJiiiiEEENS1_10collective13CollectiveMmaINS1_35MainloopSm100TmaUmmaWarpSpecializedILi18ELi2ELi4ENS5_IJNS4_1CILi1EEESB_SB_EEEEENS5_IJNSA_ILi64EEENSA_ILi32EEESE_EEENS_10bfloat16_tENS5_IJlSB_lEEESH_SI_NS4_8TiledMMAINS4_8MMA_AtomIJNS4_20SM100_MMA_F16BF16_SSISH_SH_fLi64ELi32ELNS4_4UMMA5MajorE0ELSN_0ELNSM_7ScaleInE0ELSO_0EEEEEENS4_6LayoutISC_NS5_IJNSA_ILi0EEESS_SS_EEEEENS5_IJNS4_10UnderscoreESV_SV_EEEEENS4_13SM90_TMA_LOADENS4_14ComposedLayoutINS4_7SwizzleILi3ELi4ELi3EEENS4_18smem_ptr_flag_bitsILi16EEENSR_INS5_IJNSA_ILi8EEESE_EEENS5_IJSE_SB_EEEEEEEvNS4_8identityESY_S18_vS19_EENS_8epilogue10collective18CollectiveEpilogueINS1B_23Sm100TmaWarpSpecializedILi2ELi1ELi16ELb1ELb0EEEJSG_NS5_IJNSR_ISE_SB_EENSR_ISF_SB_EEEEESH_SI_SH_SI_NS1B_6fusion15FusionCallbacksIS1F_NS1J_17LinearCombinationISH_fSH_fLNS_15FloatRoundStyleE2EEESG_S1I_JEEENS4_5SM1004TMEM4LOAD26SM100_TMEM_LOAD_16dp256b4xESY_NSZ_INS10_ILi2ELi4ELi3EEES13_NSR_INS5_IJS14_SF_EEENS5_IJSF_SB_EEEEEEENS4_17SM75_U32x4_LDSM_NENS4_14SM90_TMA_STOREES1X_NS4_17SM90_U32x4_STSM_NENS4_39AutoVectorizingCopyWithAssumedAlignmentILi128EEEEEEvvEEEEvNT_6ParamsE,"aw",@nobits
	.sectionflags	@""
	.align	16
	.zero		1024


//--------------------- .nv.shared.reserved.0     --------------------------
	.section	.nv.shared.reserved.0,"aw",@nobits
	.weak		__nv_reservedSMEM_offset_0_alias
	.size		__nv_reservedSMEM_offset_0_alias, 0, 64
	.other		__nv_reservedSMEM_offset_0_alias,@"STO_CUDA_RESERVED_SHARED STV_DEFAULT"
__nv_reservedSMEM_offset_0_alias:
	.zero		0
.nv.shared.reserved.0:
	.zero		64
	.weak		__nv_reservedSMEM_tcgen05_partition
	.type		__nv_reservedSMEM_tcgen05_partition,@object
	.size		__nv_reservedSMEM_tcgen05_partition,(.L_0 - __nv_reservedSMEM_tcgen05_partition)
__nv_reservedSMEM_tcgen05_partition:
	.zero		32
.L_0:


//--------------------- .nv.global                --------------------------
	.section	.nv.global,"aw",@nobits
.nv.global:
	.type		_ZN39_INTERNAL_183f2e74_4_k_cu_2b7ed925_43954cute1_E,@object
	.size		_ZN39_INTERNAL_183f2e74_4_k_cu_2b7ed925_43954cute1_E,(_ZN39_INTERNAL_183f2e74_4_k_cu_2b7ed925_43954cuda3std3__45__cpo6cbeginE - _ZN39_INTERNAL_183f2e74_4_k_cu_2b7ed925_43954cute1_E)
_ZN39_INTERNAL_183f2e74_4_k_cu_2b7ed925_43954cute1_E:
	.zero		1
	.type		_ZN39_INTERNAL_183f2e74_4_k_cu_2b7ed925_43954cuda3std3__45__cpo6cbeginE,@object
	.size		_ZN39_INTERNAL_183f2e74_4_k_cu_2b7ed925_43954cuda3std3__45__cpo6cbeginE,(_ZN39_INTERNAL_183f2e74_4_k_cu_2b7ed925_43954cuda3std3__48in_placeE - _ZN39_INTERNAL_183f2e74_4_k_cu_2b7ed925_43954cuda3std3__45__cpo6cbeginE)
_ZN39_INTERNAL_183f2e74_4_k_cu_2b7ed925_43954cuda3std3__45__cpo6cbeginE:
	.zero		1
	.type		_ZN39_INTERNAL_183f2e74_4_k_cu_2b7ed925_43954cuda3std3__48in_placeE,@object
	.size		_ZN39_INTERNAL_183f2e74_4_k_cu_2b7ed925_43954cuda3std3__48in_placeE,(_ZN39_INTERNAL_183f2e74_4_k_cu_2b7ed925_43954cuda3std6ranges3__45__cpo9iter_moveE - _ZN39_INTERNAL_183f2e74_4_k_cu_2b7ed925_43954cuda3std3__48in_placeE)
_ZN39_INTERNAL_183f2e74_4_k_cu_2b7ed925_43954cuda3std3__48in_placeE:
	.zero		1
	.type		_ZN39_INTERNAL_183f2e74_4_k_cu_2b7ed925_43954cuda3std6ranges3__45__cpo9iter_moveE,@object
	.size		_ZN39_INTERNAL_183f2e74_4_k_cu_2b7ed925_43954cuda3std6ranges3__45__cpo9iter_moveE,(_ZN39_INTERNAL_183f2e74_4_k_cu_2b7ed925_43954cuda3std3__45__cpo5beginE - _ZN39_INTERNAL_183f2e74_4_k_cu_2b7ed925_43954cuda3std6ranges3__45__cpo9iter_moveE)
_ZN39_INTERNAL_183f2e74_4_k_cu_2b7ed925_43954cuda3std6ranges3__45__cpo9iter_moveE:
	.zero		1
	.type		_ZN39_INTERNAL_183f2e74_4_k_cu_2b7ed925_43954cuda3std3__45__cpo5beginE,@object
	.size		_ZN39_INTERNAL_183f2e74_4_k_cu_2b7ed925_43954cuda3std3__45__cpo5beginE,(_ZN39_INTERNAL_183f2e74_4_k_cu_2b7ed925_43954cuda3std3__441_GLOBAL__N__183f2e74_4_k_cu_2b7ed925_43956ignoreE - _ZN39_INTERNAL_183f2e74_4_k_cu_2b7ed925_43954cuda3std3__45__cpo5beginE)
_ZN39_INTERNAL_183f2e74_4_k_cu_2b7ed925_43954cuda3std3__45__cpo5beginE:
	.zero		1
	.type		_ZN39_INTERNAL_183f2e74_4_k_cu_2b7ed925_43954cuda3std3__441_GLOBAL__N__183f2e74_4_k_cu_2b7ed925_43956ignoreE,@object
	.size		_ZN39_INTERNAL_183f2e74_4_k_cu_2b7ed925_43954cuda3std3__441_GLOBAL__N__183f2e74_4_k_cu_2b7ed925_43956ignoreE,(_ZN39_INTERNAL_183f2e74_4_k_cu_2b7ed925_43954cute7productE - _ZN39_INTERNAL_183f2e74_4_k_cu_2b7ed925_43954cuda3std3__441_GLOBAL__N__183f2e74_4_k_cu_2b7ed925_43956ignoreE)
_ZN39_INTERNAL_183f2e74_4_k_cu_2b7ed925_43954cuda3std3__441_GLOBAL__N__183f2e74_4_k_cu_2b7ed925_43956ignoreE:
	.zero		1
	.type		_ZN39_INTERNAL_183f2e74_4_k_cu_2b7ed925_43954cute7productE,@object
	.size		_ZN39_INTERNAL_183f2e74_4_k_cu_2b7ed925_43954cute7productE,(_ZN39_INTERNAL_183f2e74_4_k_cu_2b7ed925_43954cuda3std3__45__cpo3endE - _ZN39_INTERNAL_183f2e74_4_k_cu_2b7ed925_43954cute7productE)
_ZN39_INTERNAL_183f2e74_4_k_cu_2b7ed925_43954cute7productE:
	.zero		1
	.type		_ZN39_INTERNAL_183f2e74_4_k_cu_2b7ed925_43954cuda3std3__45__cpo3endE,@object
	.size		_ZN39_INTERNAL_183f2e74_4_k_cu_2b7ed925_43954cuda3std3__45__cpo3endE,(_ZN39_INTERNAL_183f2e74_4_k_cu_2b7ed925_43954cuda3std3__419piecewise_constructE - _ZN39_INTERNAL_183f2e74_4_k_cu_2b7ed925_43954cuda3std3__45__cpo3endE)
_ZN39_INTERNAL_183f2e74_4_k_cu_2b7ed925_43954cuda3std3__45__cpo3endE:
	.zero		1
	.type		_ZN39_INTERNAL_183f2e74_4_k_cu_2b7ed925_43954cuda3std3__419piecewise_constructE,@object
	.size		_ZN39_INTERNAL_183f2e74_4_k_cu_2b7ed925_43954cuda3std3__419piecewise_constructE,(_ZN39_INTERNAL_183f2e74_4_k_cu_2b7ed925_43954cuda3std3__45__cpo4cendE - _ZN39_INTERNAL_183f2e74_4_k_cu_2b7ed925_43954cuda3std3__419piecewise_constructE)
_ZN39_INTERNAL_183f2e74_4_k_cu_2b7ed925_43954cuda3std3__419piecewise_constructE:
	.zero		1
	.type		_ZN39_INTERNAL_183f2e74_4_k_cu_2b7ed925_43954cuda3std3__45__cpo4cendE,@object
	.size		_ZN39_INTERNAL_183f2e74_4_k_cu_2b7ed925_43954cuda3std3__45__cpo4cendE,(_ZN39_INTERNAL_183f2e74_4_k_cu_2b7ed925_43954cuda3std6ranges3__45__cpo4swapE - _ZN39_INTERNAL_183f2e74_4_k_cu_2b7ed925_43954cuda3std3__45__cpo4cendE)
_ZN39_INTERNAL_183f2e74_4_k_cu_2b7ed925_43954cuda3std3__45__cpo4cendE:
	.zero		1
	.type		_ZN39_INTERNAL_183f2e74_4_k_cu_2b7ed925_43954cuda3std6ranges3__45__cpo4swapE,@object
	.size		_ZN39_INTERNAL_183f2e74_4_k_cu_2b7ed925_43954cuda3std6ranges3__45__cpo4swapE,(.L_10 - _ZN39_INTERNAL_183f2e74_4_k_cu_2b7ed925_43954cuda3std6ranges3__45__cpo4swapE)
_ZN39_INTERNAL_183f2e74_4_k_cu_2b7ed925_43954cuda3std6ranges3__45__cpo4swapE:
	.zero		1
.L_10:


//--------------------- .nv.constant0._ZN7cutlass13device_kernelINS_4gemm6kernel13GemmUniversalIN4cute5tupleIJiiiiEEENS1_10collective13CollectiveMmaINS1_35MainloopSm100TmaUmmaWarpSpecializedILi18ELi2ELi4ENS5_IJNS4_1CILi1EEESB_SB_EEEEENS5_IJNSA_ILi64EEENSA_ILi32EEESE_EEENS_10bfloat16_tENS5_IJlSB_lEEESH_SI_NS4_8TiledMMAINS4_8MMA_AtomIJNS4_20SM100_MMA_F16BF16_SSISH_SH_fLi64ELi32ELNS4_4UMMA5MajorE0ELSN_0ELNSM_7ScaleInE0ELSO_0EEEEEENS4_6LayoutISC_NS5_IJNSA_ILi0EEESS_SS_EEEEENS5_IJNS4_10UnderscoreESV_SV_EEEEENS4_13SM90_TMA_LOADENS4_14ComposedLayoutINS4_7SwizzleILi3ELi4ELi3EEENS4_18smem_ptr_flag_bitsILi16EEENSR_INS5_IJNSA_ILi8EEESE_EEENS5_IJSE_SB_EEEEEEEvNS4_8identityESY_S18_vS19_EENS_8epilogue10collective18CollectiveEpilogueINS1B_23Sm100TmaWarpSpecializedILi2ELi1ELi16ELb1ELb0EEEJSG_NS5_IJNSR_ISE_SB_EENSR_ISF_SB_EEEEESH_SI_SH_SI_NS1B_6fusion15FusionCallbacksIS1F_NS1J_17LinearCombinationISH_fSH_fLNS_15FloatRoundStyleE2EEESG_S1I_JEEENS4_5SM1004TMEM4LOAD26SM100_TMEM_LOAD_16dp256b4xESY_NSZ_INS10_ILi2ELi4ELi3EEES13_NSR_INS5_IJS14_SF_EEENS5_IJSF_SB_EEEEEEENS4_17SM75_U32x4_LDSM_NENS4_14SM90_TMA_STOREES1X_NS4_17SM90_U32x4_STSM_NENS4_39AutoVectorizingCopyWithAssumedAlignmentILi128EEEEEEvvEEEEvNT_6ParamsE --------------------------
	.section	.nv.constant0._ZN7cutlass13device_kernelINS_4gemm6kernel13GemmUniversalIN4cute5tupleIJiiiiEEENS1_10collective13CollectiveMmaINS1_35MainloopSm100TmaUmmaWarpSpecializedILi18ELi2ELi4ENS5_IJNS4_1CILi1EEESB_SB_EEEEENS5_IJNSA_ILi64EEENSA_ILi32EEESE_EEENS_10bfloat16_tENS5_IJlSB_lEEESH_SI_NS4_8TiledMMAINS4_8MMA_AtomIJNS4_20SM100_MMA_F16BF16_SSISH_SH_fLi64ELi32ELNS4_4UMMA5MajorE0ELSN_0ELNSM_7ScaleInE0ELSO_0EEEEEENS4_6LayoutISC_NS5_IJNSA_ILi0EEESS_SS_EEEEENS5_IJNS4_10UnderscoreESV_SV_EEEEENS4_13SM90_TMA_LOADENS4_14ComposedLayoutINS4_7SwizzleILi3ELi4ELi3EEENS4_18smem_ptr_flag_bitsILi16EEENSR_INS5_IJNSA_ILi8EEESE_EEENS5_IJSE_SB_EEEEEEEvNS4_8identityESY_S18_vS19_EENS_8epilogue10collective18CollectiveEpilogueINS1B_23Sm100TmaWarpSpecializedILi2ELi1ELi16ELb1ELb0EEEJSG_NS5_IJNSR_ISE_SB_EENSR_ISF_SB_EEEEESH_SI_SH_SI_NS1B_6fusion15FusionCallbacksIS1F_NS1J_17LinearCombinationISH_fSH_fLNS_15FloatRoundStyleE2EEESG_S1I_JEEENS4_5SM1004TMEM4LOAD26SM100_TMEM_LOAD_16dp256b4xESY_NSZ_INS10_ILi2ELi4ELi3EEES13_NSR_INS5_IJS14_SF_EEENS5_IJSF_SB_EEEEEEENS4_17SM75_U32x4_LDSM_NENS4_14SM90_TMA_STOREES1X_NS4_17SM90_U32x4_STSM_NENS4_39AutoVectorizingCopyWithAssumedAlignmentILi128EEEEEEvvEEEEvNT_6ParamsE,"a",@progbits
	.sectionflags	@""
	.align	4
.nv.constant0._ZN7cutlass13device_kernelINS_4gemm6kernel13GemmUniversalIN4cute5tupleIJiiiiEEENS1_10collective13CollectiveMmaINS1_35MainloopSm100TmaUmmaWarpSpecializedILi18ELi2ELi4ENS5_IJNS4_1CILi1EEESB_SB_EEEEENS5_IJNSA_ILi64EEENSA_ILi32EEESE_EEENS_10bfloat16_tENS5_IJlSB_lEEESH_SI_NS4_8TiledMMAINS4_8MMA_AtomIJNS4_20SM100_MMA_F16BF16_SSISH_SH_fLi64ELi32ELNS4_4UMMA5MajorE0ELSN_0ELNSM_7ScaleInE0ELSO_0EEEEEENS4_6LayoutISC_NS5_IJNSA_ILi0EEESS_SS_EEEEENS5_IJNS4_10UnderscoreESV_SV_EEEEENS4_13SM90_TMA_LOADENS4_14ComposedLayoutINS4_7SwizzleILi3ELi4ELi3EEENS4_18smem_ptr_flag_bitsILi16EEENSR_INS5_IJNSA_ILi8EEESE_EEENS5_IJSE_SB_EEEEEEEvNS4_8identityESY_S18_vS19_EENS_8epilogue10collective18CollectiveEpilogueINS1B_23Sm100TmaWarpSpecializedILi2ELi1ELi16ELb1ELb0EEEJSG_NS5_IJNSR_ISE_SB_EENSR_ISF_SB_EEEEESH_SI_SH_SI_NS1B_6fusion15FusionCallbacksIS1F_NS1J_17LinearCombinationISH_fSH_fLNS_15FloatRoundStyleE2EEESG_S1I_JEEENS4_5SM1004TMEM4LOAD26SM100_TMEM_LOAD_16dp256b4xESY_NSZ_INS10_ILi2ELi4ELi3EEES13_NSR_INS5_IJS14_SF_EEENS5_IJSF_SB_EEEEEEENS4_17SM75_U32x4_LDSM_NENS4_14SM90_TMA_STOREES1X_NS4_17SM90_U32x4_STSM_NENS4_39AutoVectorizingCopyWithAssumedAlignmentILi128EEEEEEvvEEEEvNT_6ParamsE:
	.zero		2944


//--------------------- SYMBOLS --------------------------

	.type		.nv.reservedSmem.offset0,@object
	.size		.nv.reservedSmem.offset0,0x4
	.type		.nv.reservedSmem.cap,@object
	.size		.nv.reservedSmem.cap,0x4
	.type		__assertfail,@function
